//
// Generated by NVIDIA NVVM Compiler
//
// Compiler Build ID: CL-36424714
// Cuda compilation tools, release 13.0, V13.0.88
// Based on NVVM 20.0.0
//

.version 9.0
.target sm_100
.address_size 64

	// .globl	_Z21convertRgb2GrayKernelPhiiS_
.global .align 4 .u32 d_min;

.visible .entry _Z21convertRgb2GrayKernelPhiiS_(
	.param .u64 .ptr .align 1 _Z21convertRgb2GrayKernelPhiiS__param_0,
	.param .u32 _Z21convertRgb2GrayKernelPhiiS__param_1,
	.param .u32 _Z21convertRgb2GrayKernelPhiiS__param_2,
	.param .u64 .ptr .align 1 _Z21convertRgb2GrayKernelPhiiS__param_3
)
{
	.reg .pred 	%p<4>;
	.reg .b16 	%rs<4>;
	.reg .b32 	%r<16>;
	.reg .b32 	%f<7>;
	.reg .b64 	%rd<9>;

	ld.param.u64 	%rd1, [_Z21convertRgb2GrayKernelPhiiS__param_0];
	ld.param.u32 	%r3, [_Z21convertRgb2GrayKernelPhiiS__param_1];
	ld.param.u32 	%r4, [_Z21convertRgb2GrayKernelPhiiS__param_2];
	ld.param.u64 	%rd2, [_Z21convertRgb2GrayKernelPhiiS__param_3];
	mov.u32 	%r6, %tid.x;
	mov.u32 	%r7, %ctaid.x;
	mov.u32 	%r8, %ntid.x;
	mad.lo.s32 	%r1, %r7, %r8, %r6;
	mov.u32 	%r9, %tid.y;
	mov.u32 	%r10, %ctaid.y;
	mov.u32 	%r11, %ntid.y;
	mad.lo.s32 	%r12, %r10, %r11, %r9;
	setp.ge.s32 	%p1, %r1, %r3;
	setp.ge.s32 	%p2, %r12, %r4;
	or.pred  	%p3, %p1, %p2;
	@%p3 bra 	$L__BB0_2;
	cvta.to.global.u64 	%rd3, %rd1;
	cvta.to.global.u64 	%rd4, %rd2;
	mad.lo.s32 	%r13, %r3, %r12, %r1;
	mul.lo.s32 	%r14, %r13, 3;
	cvt.s64.s32 	%rd5, %r14;
	add.s64 	%rd6, %rd3, %rd5;
	ld.global.u8 	%rs1, [%rd6];
	ld.global.u8 	%rs2, [%rd6+1];
	ld.global.u8 	%rs3, [%rd6+2];
	cvt.rn.f32.u16 	%f1, %rs1;
	cvt.rn.f32.u16 	%f2, %rs2;
	mul.f32 	%f3, %f2, 0f3F1645A2;
	fma.rn.f32 	%f4, %f1, 0f3E991687, %f3;
	cvt.rn.f32.u16 	%f5, %rs3;
	fma.rn.f32 	%f6, %f5, 0f3DE978D5, %f4;
	cvt.rzi.u32.f32 	%r15, %f6;
	cvt.s64.s32 	%rd7, %r13;
	add.s64 	%rd8, %rd4, %rd7;
	st.global.u8 	[%rd8], %r15;
$L__BB0_2:
	ret;

}
	// .globl	_Z19edgeDetectionKernelPhiiPiS0_iS0_
.visible .entry _Z19edgeDetectionKernelPhiiPiS0_iS0_(
	.param .u64 .ptr .align 1 _Z19edgeDetectionKernelPhiiPiS0_iS0__param_0,
	.param .u32 _Z19edgeDetectionKernelPhiiPiS0_iS0__param_1,
	.param .u32 _Z19edgeDetectionKernelPhiiPiS0_iS0__param_2,
	.param .u64 .ptr .align 1 _Z19edgeDetectionKernelPhiiPiS0_iS0__param_3,
	.param .u64 .ptr .align 1 _Z19edgeDetectionKernelPhiiPiS0_iS0__param_4,
	.param .u32 _Z19edgeDetectionKernelPhiiPiS0_iS0__param_5,
	.param .u64 .ptr .align 1 _Z19edgeDetectionKernelPhiiPiS0_iS0__param_6
)
{
	.reg .pred 	%p<8>;
	.reg .b16 	%rs<10>;
	.reg .b32 	%r<57>;
	.reg .b32 	%f<49>;
	.reg .b64 	%rd<30>;

	ld.param.u32 	%r3, [_Z19edgeDetectionKernelPhiiPiS0_iS0__param_1];
	ld.param.u32 	%r4, [_Z19edgeDetectionKernelPhiiPiS0_iS0__param_2];
	ld.param.u64 	%rd2, [_Z19edgeDetectionKernelPhiiPiS0_iS0__param_3];
	ld.param.u64 	%rd3, [_Z19edgeDetectionKernelPhiiPiS0_iS0__param_4];
	ld.param.u64 	%rd4, [_Z19edgeDetectionKernelPhiiPiS0_iS0__param_6];
	mov.u32 	%r5, %tid.x;
	mov.u32 	%r6, %ctaid.x;
	mov.u32 	%r7, %ntid.x;
	mad.lo.s32 	%r1, %r6, %r7, %r5;
	mov.u32 	%r8, %tid.y;
	mov.u32 	%r9, %ctaid.y;
	mov.u32 	%r10, %ntid.y;
	mad.lo.s32 	%r2, %r9, %r10, %r8;
	setp.ge.s32 	%p1, %r2, %r4;
	setp.ge.s32 	%p2, %r1, %r3;
	or.pred  	%p3, %p2, %p1;
	@%p3 bra 	$L__BB1_2;
	ld.param.u64 	%rd29, [_Z19edgeDetectionKernelPhiiPiS0_iS0__param_0];
	cvta.to.global.u64 	%rd5, %rd4;
	cvta.to.global.u64 	%rd6, %rd29;
	cvta.to.global.u64 	%rd7, %rd2;
	cvta.to.global.u64 	%rd8, %rd3;
	mul.lo.s32 	%r11, %r3, %r2;
	add.s32 	%r12, %r11, %r1;
	add.s32 	%r13, %r4, -1;
	add.s32 	%r14, %r3, -1;
	max.s32 	%r15, %r1, 1;
	add.s32 	%r16, %r15, -1;
	setp.lt.s32 	%p4, %r3, 1;
	selp.b32 	%r17, %r14, %r16, %p4;
	max.u32 	%r18, %r2, 1;
	add.s32 	%r19, %r18, -1;
	mul.lo.s32 	%r20, %r19, %r3;
	add.s32 	%r21, %r17, %r20;
	cvt.s64.s32 	%rd9, %r21;
	add.s64 	%rd10, %rd6, %rd9;
	ld.global.u8 	%rs1, [%rd10];
	cvt.rn.f32.u16 	%f1, %rs1;
	ld.global.u32 	%r22, [%rd7];
	cvt.rn.f32.s32 	%f2, %r22;
	fma.rn.f32 	%f3, %f1, %f2, 0f00000000;
	ld.global.u32 	%r23, [%rd8];
	cvt.rn.f32.s32 	%f4, %r23;
	fma.rn.f32 	%f5, %f1, %f4, 0f00000000;
	max.s32 	%r24, %r1, 0;
	setp.gt.s32 	%p5, %r3, 0;
	selp.b32 	%r25, %r24, %r14, %p5;
	add.s32 	%r26, %r25, %r20;
	cvt.s64.s32 	%rd11, %r26;
	add.s64 	%rd12, %rd6, %rd11;
	ld.global.u8 	%rs2, [%rd12];
	cvt.rn.f32.u16 	%f6, %rs2;
	ld.global.u32 	%r27, [%rd7+4];
	cvt.rn.f32.s32 	%f7, %r27;
	fma.rn.f32 	%f8, %f6, %f7, %f3;
	ld.global.u32 	%r28, [%rd8+4];
	cvt.rn.f32.s32 	%f9, %r28;
	fma.rn.f32 	%f10, %f6, %f9, %f5;
	max.s32 	%r29, %r1, -1;
	add.s32 	%r30, %r29, 1;
	setp.lt.s32 	%p6, %r30, %r3;
	selp.b32 	%r31, %r30, %r14, %p6;
	add.s32 	%r32, %r31, %r20;
	cvt.s64.s32 	%rd13, %r32;
	add.s64 	%rd14, %rd6, %rd13;
	ld.global.u8 	%rs3, [%rd14];
	cvt.rn.f32.u16 	%f11, %rs3;
	ld.global.u32 	%r33, [%rd7+8];
	cvt.rn.f32.s32 	%f12, %r33;
	fma.rn.f32 	%f13, %f11, %f12, %f8;
	ld.global.u32 	%r34, [%rd8+8];
	cvt.rn.f32.s32 	%f14, %r34;
	fma.rn.f32 	%f15, %f11, %f14, %f10;
	add.s32 	%r35, %r17, %r11;
	cvt.s64.s32 	%rd15, %r35;
	add.s64 	%rd16, %rd6, %rd15;
	ld.global.u8 	%rs4, [%rd16];
	cvt.rn.f32.u16 	%f16, %rs4;
	ld.global.u32 	%r36, [%rd7+12];
	cvt.rn.f32.s32 	%f17, %r36;
	fma.rn.f32 	%f18, %f16, %f17, %f13;
	ld.global.u32 	%r37, [%rd8+12];
	cvt.rn.f32.s32 	%f19, %r37;
	fma.rn.f32 	%f20, %f16, %f19, %f15;
	add.s32 	%r38, %r25, %r11;
	cvt.s64.s32 	%rd17, %r38;
	add.s64 	%rd18, %rd6, %rd17;
	ld.global.u8 	%rs5, [%rd18];
	cvt.rn.f32.u16 	%f21, %rs5;
	ld.global.u32 	%r39, [%rd7+16];
	cvt.rn.f32.s32 	%f22, %r39;
	fma.rn.f32 	%f23, %f21, %f22, %f18;
	ld.global.u32 	%r40, [%rd8+16];
	cvt.rn.f32.s32 	%f24, %r40;
	fma.rn.f32 	%f25, %f21, %f24, %f20;
	add.s32 	%r41, %r31, %r11;
	cvt.s64.s32 	%rd19, %r41;
	add.s64 	%rd20, %rd6, %rd19;
	ld.global.u8 	%rs6, [%rd20];
	cvt.rn.f32.u16 	%f26, %rs6;
	ld.global.u32 	%r42, [%rd7+20];
	cvt.rn.f32.s32 	%f27, %r42;
	fma.rn.f32 	%f28, %f26, %f27, %f23;
	ld.global.u32 	%r43, [%rd8+20];
	cvt.rn.f32.s32 	%f29, %r43;
	fma.rn.f32 	%f30, %f26, %f29, %f25;
	add.s32 	%r44, %r2, 1;
	setp.lt.u32 	%p7, %r44, %r4;
	selp.b32 	%r45, %r44, %r13, %p7;
	mul.lo.s32 	%r46, %r45, %r3;
	add.s32 	%r47, %r17, %r46;
	cvt.s64.s32 	%rd21, %r47;
	add.s64 	%rd22, %rd6, %rd21;
	ld.global.u8 	%rs7, [%rd22];
	cvt.rn.f32.u16 	%f31, %rs7;
	ld.global.u32 	%r48, [%rd7+24];
	cvt.rn.f32.s32 	%f32, %r48;
	fma.rn.f32 	%f33, %f31, %f32, %f28;
	ld.global.u32 	%r49, [%rd8+24];
	cvt.rn.f32.s32 	%f34, %r49;
	fma.rn.f32 	%f35, %f31, %f34, %f30;
	add.s32 	%r50, %r25, %r46;
	cvt.s64.s32 	%rd23, %r50;
	add.s64 	%rd24, %rd6, %rd23;
	ld.global.u8 	%rs8, [%rd24];
	cvt.rn.f32.u16 	%f36, %rs8;
	ld.global.u32 	%r51, [%rd7+28];
	cvt.rn.f32.s32 	%f37, %r51;
	fma.rn.f32 	%f38, %f36, %f37, %f33;
	ld.global.u32 	%r52, [%rd8+28];
	cvt.rn.f32.s32 	%f39, %r52;
	fma.rn.f32 	%f40, %f36, %f39, %f35;
	add.s32 	%r53, %r31, %r46;
	cvt.s64.s32 	%rd25, %r53;
	add.s64 	%rd26, %rd6, %rd25;
	ld.global.u8 	%rs9, [%rd26];
	cvt.rn.f32.u16 	%f41, %rs9;
	ld.global.u32 	%r54, [%rd7+32];
	cvt.rn.f32.s32 	%f42, %r54;
	fma.rn.f32 	%f43, %f41, %f42, %f38;
	ld.global.u32 	%r55, [%rd8+32];
	cvt.rn.f32.s32 	%f44, %r55;
	fma.rn.f32 	%f45, %f41, %f44, %f40;
	abs.f32 	%f46, %f43;
	abs.f32 	%f47, %f45;
	add.f32 	%f48, %f46, %f47;
	cvt.rzi.s32.f32 	%r56, %f48;
	mul.wide.s32 	%rd27, %r12, 4;
	add.s64 	%rd28, %rd5, %rd27;
	st.global.u32 	[%rd28], %r56;
$L__BB1_2:
	ret;

}
	// .globl	_Z25calculateSeamEnergyKernelPiiiS_
.visible .entry _Z25calculateSeamEnergyKernelPiiiS_(
	.param .u64 .ptr .align 1 _Z25calculateSeamEnergyKernelPiiiS__param_0,
	.param .u32 _Z25calculateSeamEnergyKernelPiiiS__param_1,
	.param .u32 _Z25calculateSeamEnergyKernelPiiiS__param_2,
	.param .u64 .ptr .align 1 _Z25calculateSeamEnergyKernelPiiiS__param_3
)
{
	.reg .pred 	%p<28>;
	.reg .b32 	%r<134>;
	.reg .b64 	%rd<54>;

	ld.param.u64 	%rd8, [_Z25calculateSeamEnergyKernelPiiiS__param_0];
	ld.param.u32 	%r52, [_Z25calculateSeamEnergyKernelPiiiS__param_1];
	ld.param.u32 	%r120, [_Z25calculateSeamEnergyKernelPiiiS__param_2];
	ld.param.u64 	%rd9, [_Z25calculateSeamEnergyKernelPiiiS__param_3];
	cvta.to.global.u64 	%rd1, %rd9;
	cvta.to.global.u64 	%rd2, %rd8;
	mov.u32 	%r54, %tid.x;
	mov.u32 	%r55, %tid.y;
	mov.u32 	%r56, %ntid.x;
	mad.lo.s32 	%r57, %r55, %r56, %r54;
	mov.u32 	%r58, %nctaid.x;
	mov.u32 	%r59, %ctaid.x;
	mad.lo.s32 	%r1, %r58, %r59, %r57;
	setp.ge.s32 	%p1, %r1, %r52;
	setp.lt.s32 	%p2, %r120, 2;
	or.pred  	%p3, %p1, %p2;
	@%p3 bra 	$L__BB2_28;
	add.s32 	%r2, %r120, -2;
	add.s32 	%r3, %r52, -1;
	and.b32  	%r60, %r120, 3;
	setp.eq.s32 	%p4, %r60, 1;
	mov.u32 	%r125, %r2;
	@%p4 bra 	$L__BB2_9;
	mad.lo.s32 	%r119, %r52, %r2, %r1;
	add.s32 	%r61, %r120, -1;
	mul.lo.s32 	%r62, %r52, %r61;
	add.s32 	%r118, %r62, 1;
	add.s32 	%r117, %r1, %r62;
	and.b32  	%r63, %r61, 3;
	neg.s32 	%r116, %r63;
	cvt.s64.s32 	%rd11, %r1;
	mov.u32 	%r121, %r2;
$L__BB2_3:
	.pragma "nounroll";
	setp.lt.s32 	%p5, %r1, 1;
	mad.lo.s32 	%r64, %r52, %r121, %r52;
	add.s32 	%r65, %r118, -1;
	add.s32 	%r123, %r64, %r1;
	cvt.s64.s32 	%rd10, %r65;
	add.s64 	%rd12, %rd11, %rd10;
	shl.b64 	%rd13, %rd12, 2;
	add.s64 	%rd3, %rd2, %rd13;
	@%p5 bra 	$L__BB2_5;
	ld.global.u32 	%r66, [%rd3+-4];
	mul.wide.s32 	%rd14, %r117, 4;
	add.s64 	%rd15, %rd2, %rd14;
	ld.global.u32 	%r67, [%rd15];
	setp.lt.s32 	%p6, %r66, %r67;
	selp.s32 	%r68, -1, 0, %p6;
	add.s32 	%r69, %r1, %r118;
	add.s32 	%r70, %r69, %r68;
	add.s32 	%r123, %r70, -1;
$L__BB2_5:
	setp.ge.s32 	%p7, %r1, %r3;
	@%p7 bra 	$L__BB2_7;
	add.s32 	%r71, %r117, 1;
	ld.global.u32 	%r72, [%rd3+4];
	mul.wide.s32 	%rd16, %r123, 4;
	add.s64 	%rd17, %rd2, %rd16;
	ld.global.u32 	%r73, [%rd17];
	setp.lt.s32 	%p8, %r72, %r73;
	selp.b32 	%r123, %r71, %r123, %p8;
$L__BB2_7:
	mul.wide.s32 	%rd18, %r123, 4;
	add.s64 	%rd19, %rd2, %rd18;
	ld.global.u32 	%r74, [%rd19];
	mul.wide.s32 	%rd20, %r119, 4;
	add.s64 	%rd21, %rd2, %rd20;
	ld.global.u32 	%r75, [%rd21];
	add.s32 	%r76, %r75, %r74;
	st.global.u32 	[%rd21], %r76;
	add.s64 	%rd22, %rd1, %rd20;
	st.global.u32 	[%rd22], %r123;
	bar.sync 	0;
	add.s32 	%r121, %r121, -1;
	add.s32 	%r120, %r120, -1;
	sub.s32 	%r119, %r119, %r52;
	sub.s32 	%r118, %r118, %r52;
	sub.s32 	%r117, %r117, %r52;
	add.s32 	%r116, %r116, 1;
	setp.ne.s32 	%p9, %r116, 0;
	@%p9 bra 	$L__BB2_3;
	add.s32 	%r125, %r120, -2;
$L__BB2_9:
	setp.lt.u32 	%p10, %r2, 3;
	@%p10 bra 	$L__BB2_28;
	cvt.s64.s32 	%rd24, %r1;
$L__BB2_11:
	setp.lt.s32 	%p11, %r1, 1;
	mad.lo.s32 	%r77, %r52, %r125, %r52;
	add.s32 	%r28, %r77, %r1;
	cvt.s64.s32 	%rd23, %r77;
	add.s64 	%rd25, %rd24, %rd23;
	shl.b64 	%rd26, %rd25, 2;
	add.s64 	%rd4, %rd2, %rd26;
	mov.u32 	%r127, %r28;
	@%p11 bra 	$L__BB2_13;
	ld.global.u32 	%r78, [%rd4+-4];
	mul.wide.s32 	%rd27, %r28, 4;
	add.s64 	%rd28, %rd2, %rd27;
	ld.global.u32 	%r79, [%rd28];
	setp.lt.s32 	%p12, %r78, %r79;
	selp.s32 	%r80, -1, 0, %p12;
	add.s32 	%r127, %r28, %r80;
$L__BB2_13:
	setp.ge.s32 	%p13, %r1, %r3;
	@%p13 bra 	$L__BB2_15;
	add.s32 	%r81, %r28, 1;
	ld.global.u32 	%r82, [%rd4+4];
	mul.wide.s32 	%rd29, %r127, 4;
	add.s64 	%rd30, %rd2, %rd29;
	ld.global.u32 	%r83, [%rd30];
	setp.lt.s32 	%p14, %r82, %r83;
	selp.b32 	%r127, %r81, %r127, %p14;
$L__BB2_15:
	setp.lt.s32 	%p15, %r1, 1;
	mul.wide.s32 	%rd31, %r127, 4;
	add.s64 	%rd32, %rd2, %rd31;
	ld.global.u32 	%r84, [%rd32];
	mul.lo.s32 	%r33, %r125, %r52;
	add.s32 	%r34, %r33, %r1;
	mul.wide.s32 	%rd33, %r34, 4;
	add.s64 	%rd5, %rd2, %rd33;
	ld.global.u32 	%r85, [%rd5];
	add.s32 	%r86, %r85, %r84;
	st.global.u32 	[%rd5], %r86;
	add.s64 	%rd34, %rd1, %rd33;
	st.global.u32 	[%rd34], %r127;
	bar.sync 	0;
	mov.u32 	%r129, %r34;
	@%p15 bra 	$L__BB2_17;
	ld.global.u32 	%r87, [%rd5+-4];
	ld.global.u32 	%r88, [%rd5];
	setp.lt.s32 	%p16, %r87, %r88;
	selp.s32 	%r89, -1, 0, %p16;
	add.s32 	%r129, %r34, %r89;
$L__BB2_17:
	setp.ge.s32 	%p17, %r1, %r3;
	@%p17 bra 	$L__BB2_19;
	add.s32 	%r90, %r34, 1;
	ld.global.u32 	%r91, [%rd5+4];
	mul.wide.s32 	%rd35, %r129, 4;
	add.s64 	%rd36, %rd2, %rd35;
	ld.global.u32 	%r92, [%rd36];
	setp.lt.s32 	%p18, %r91, %r92;
	selp.b32 	%r129, %r90, %r129, %p18;
$L__BB2_19:
	setp.lt.s32 	%p19, %r1, 1;
	mul.wide.s32 	%rd37, %r129, 4;
	add.s64 	%rd38, %rd2, %rd37;
	ld.global.u32 	%r93, [%rd38];
	sub.s32 	%r39, %r33, %r52;
	add.s32 	%r40, %r39, %r1;
	mul.wide.s32 	%rd39, %r40, 4;
	add.s64 	%rd6, %rd2, %rd39;
	ld.global.u32 	%r94, [%rd6];
	add.s32 	%r95, %r94, %r93;
	st.global.u32 	[%rd6], %r95;
	add.s64 	%rd40, %rd1, %rd39;
	st.global.u32 	[%rd40], %r129;
	bar.sync 	0;
	mov.u32 	%r131, %r40;
	@%p19 bra 	$L__BB2_21;
	ld.global.u32 	%r96, [%rd6+-4];
	ld.global.u32 	%r97, [%rd6];
	setp.lt.s32 	%p20, %r96, %r97;
	selp.s32 	%r98, -1, 0, %p20;
	add.s32 	%r131, %r40, %r98;
$L__BB2_21:
	setp.ge.s32 	%p21, %r1, %r3;
	@%p21 bra 	$L__BB2_23;
	add.s32 	%r99, %r40, 1;
	ld.global.u32 	%r100, [%rd6+4];
	mul.wide.s32 	%rd41, %r131, 4;
	add.s64 	%rd42, %rd2, %rd41;
	ld.global.u32 	%r101, [%rd42];
	setp.lt.s32 	%p22, %r100, %r101;
	selp.b32 	%r131, %r99, %r131, %p22;
$L__BB2_23:
	setp.lt.s32 	%p23, %r1, 1;
	mul.wide.s32 	%rd43, %r131, 4;
	add.s64 	%rd44, %rd2, %rd43;
	ld.global.u32 	%r102, [%rd44];
	sub.s32 	%r45, %r39, %r52;
	add.s32 	%r46, %r45, %r1;
	mul.wide.s32 	%rd45, %r46, 4;
	add.s64 	%rd7, %rd2, %rd45;
	ld.global.u32 	%r103, [%rd7];
	add.s32 	%r104, %r103, %r102;
	st.global.u32 	[%rd7], %r104;
	add.s64 	%rd46, %rd1, %rd45;
	st.global.u32 	[%rd46], %r131;
	bar.sync 	0;
	mov.u32 	%r133, %r46;
	@%p23 bra 	$L__BB2_25;
	ld.global.u32 	%r105, [%rd7+-4];
	ld.global.u32 	%r106, [%rd7];
	setp.lt.s32 	%p24, %r105, %r106;
	selp.s32 	%r107, -1, 0, %p24;
	add.s32 	%r133, %r46, %r107;
$L__BB2_25:
	setp.ge.s32 	%p25, %r1, %r3;
	@%p25 bra 	$L__BB2_27;
	add.s32 	%r108, %r46, 1;
	ld.global.u32 	%r109, [%rd7+4];
	mul.wide.s32 	%rd47, %r133, 4;
	add.s64 	%rd48, %rd2, %rd47;
	ld.global.u32 	%r110, [%rd48];
	setp.lt.s32 	%p26, %r109, %r110;
	selp.b32 	%r133, %r108, %r133, %p26;
$L__BB2_27:
	mul.wide.s32 	%rd49, %r133, 4;
	add.s64 	%rd50, %rd2, %rd49;
	ld.global.u32 	%r111, [%rd50];
	sub.s32 	%r112, %r45, %r52;
	add.s32 	%r113, %r112, %r1;
	mul.wide.s32 	%rd51, %r113, 4;
	add.s64 	%rd52, %rd2, %rd51;
	ld.global.u32 	%r114, [%rd52];
	add.s32 	%r115, %r114, %r111;
	st.global.u32 	[%rd52], %r115;
	add.s64 	%rd53, %rd1, %rd51;
	st.global.u32 	[%rd53], %r133;
	bar.sync 	0;
	add.s32 	%r51, %r125, -4;
	setp.gt.s32 	%p27, %r125, 3;
	mov.u32 	%r125, %r51;
	@%p27 bra 	$L__BB2_11;
$L__BB2_28:
	ret;

}
	// .globl	_Z14findSeamKernelPiS_S_ii
.visible .entry _Z14findSeamKernelPiS_S_ii(
	.param .u64 .ptr .align 1 _Z14findSeamKernelPiS_S_ii_param_0,
	.param .u64 .ptr .align 1 _Z14findSeamKernelPiS_S_ii_param_1,
	.param .u64 .ptr .align 1 _Z14findSeamKernelPiS_S_ii_param_2,
	.param .u32 _Z14findSeamKernelPiS_S_ii_param_3,
	.param .u32 _Z14findSeamKernelPiS_S_ii_param_4
)
{
	.reg .pred 	%p<5>;
	.reg .b32 	%r<15>;
	.reg .b64 	%rd<14>;

	ld.param.u64 	%rd2, [_Z14findSeamKernelPiS_S_ii_param_0];
	ld.param.u64 	%rd4, [_Z14findSeamKernelPiS_S_ii_param_1];
	ld.param.u64 	%rd3, [_Z14findSeamKernelPiS_S_ii_param_2];
	ld.param.u32 	%r3, [_Z14findSeamKernelPiS_S_ii_param_3];
	ld.param.u32 	%r2, [_Z14findSeamKernelPiS_S_ii_param_4];
	cvta.to.global.u64 	%rd1, %rd4;
	mov.u32 	%r4, %tid.x;
	mov.u32 	%r5, %tid.y;
	mov.u32 	%r6, %ntid.x;
	mad.lo.s32 	%r7, %r5, %r6, %r4;
	mov.u32 	%r8, %nctaid.x;
	mov.u32 	%r9, %ctaid.x;
	mad.lo.s32 	%r1, %r8, %r9, %r7;
	setp.ge.s32 	%p1, %r1, %r3;
	@%p1 bra 	$L__BB3_3;
	cvta.to.global.u64 	%rd5, %rd2;
	mul.wide.s32 	%rd6, %r1, 4;
	add.s64 	%rd7, %rd5, %rd6;
	ld.global.u32 	%r10, [%rd7];
	ld.volatile.global.u32 	%r11, [d_min];
	mul.wide.s32 	%rd8, %r11, 4;
	add.s64 	%rd9, %rd5, %rd8;
	ld.global.u32 	%r12, [%rd9];
	setp.ge.s32 	%p2, %r10, %r12;
	@%p2 bra 	$L__BB3_3;
	st.volatile.global.u32 	[d_min], %r1;
$L__BB3_3:
	bar.sync 	0;
	setp.ge.s32 	%p3, %r1, %r2;
	@%p3 bra 	$L__BB3_7;
	setp.ne.s32 	%p4, %r1, 0;
	@%p4 bra 	$L__BB3_6;
	ld.volatile.global.u32 	%r14, [d_min];
	st.global.u32 	[%rd1], %r14;
	bra.uni 	$L__BB3_7;
$L__BB3_6:
	cvta.to.global.u64 	%rd10, %rd3;
	mul.wide.s32 	%rd11, %r1, 4;
	add.s64 	%rd12, %rd10, %rd11;
	ld.global.u32 	%r13, [%rd12+-4];
	add.s64 	%rd13, %rd1, %rd11;
	st.global.u32 	[%rd13], %r13;
$L__BB3_7:
	ret;

}
	// .globl	_Z16removeSeamKernelPhiiPiS_
.visible .entry _Z16removeSeamKernelPhiiPiS_(
	.param .u64 .ptr .align 1 _Z16removeSeamKernelPhiiPiS__param_0,
	.param .u32 _Z16removeSeamKernelPhiiPiS__param_1,
	.param .u32 _Z16removeSeamKernelPhiiPiS__param_2,
	.param .u64 .ptr .align 1 _Z16removeSeamKernelPhiiPiS__param_3,
	.param .u64 .ptr .align 1 _Z16removeSeamKernelPhiiPiS__param_4
)
{
	.reg .pred 	%p<9>;
	.reg .b16 	%rs<4>;
	.reg .b32 	%r<37>;
	.reg .b64 	%rd<15>;

	ld.param.u64 	%rd6, [_Z16removeSeamKernelPhiiPiS__param_0];
	ld.param.u32 	%r15, [_Z16removeSeamKernelPhiiPiS__param_1];
	ld.param.u32 	%r17, [_Z16removeSeamKernelPhiiPiS__param_2];
	ld.param.u64 	%rd7, [_Z16removeSeamKernelPhiiPiS__param_3];
	ld.param.u64 	%rd8, [_Z16removeSeamKernelPhiiPiS__param_4];
	mov.u32 	%r18, %tid.x;
	mov.u32 	%r19, %ntid.x;
	mov.u32 	%r20, %ctaid.x;
	mad.lo.s32 	%r1, %r19, %r20, %r18;
	mov.u32 	%r21, %tid.y;
	mov.u32 	%r22, %ntid.y;
	mov.u32 	%r23, %ctaid.y;
	mad.lo.s32 	%r24, %r22, %r23, %r21;
	setp.ge.s32 	%p1, %r1, %r15;
	setp.ge.s32 	%p2, %r24, %r17;
	or.pred  	%p3, %p1, %p2;
	@%p3 bra 	$L__BB4_8;
	mad.lo.s32 	%r3, %r15, %r24, %r1;
	setp.lt.u32 	%p4, %r17, 2;
	@%p4 bra 	$L__BB4_8;
	mad.lo.s32 	%r26, %r17, %r15, -1;
	mul.lo.s32 	%r33, %r3, 3;
	cvt.s64.s32 	%rd9, %r33;
	cvta.to.global.u64 	%rd10, %rd8;
	add.s64 	%rd1, %rd10, %rd9;
	max.s32 	%r27, %r3, %r26;
	sub.s32 	%r35, %r27, %r3;
	neg.s32 	%r36, %r17;
	cvta.to.global.u64 	%rd11, %rd7;
	add.s64 	%rd14, %rd11, 4;
	cvta.to.global.u64 	%rd3, %rd6;
	mov.b32 	%r34, -1;
$L__BB4_3:
	setp.eq.s32 	%p5, %r35, 0;
	@%p5 bra 	$L__BB4_8;
	ld.global.u32 	%r28, [%rd14+-4];
	add.s32 	%r29, %r34, %r28;
	add.s32 	%r30, %r29, 1;
	setp.lt.s32 	%p6, %r3, %r30;
	@%p6 bra 	$L__BB4_7;
	ld.global.u32 	%r31, [%rd14];
	add.s32 	%r32, %r34, %r31;
	setp.ge.s32 	%p7, %r3, %r32;
	@%p7 bra 	$L__BB4_7;
	cvt.s64.s32 	%rd12, %r33;
	add.s64 	%rd13, %rd3, %rd12;
	ld.global.u8 	%rs1, [%rd13+3];
	st.global.u8 	[%rd1], %rs1;
	ld.global.u8 	%rs2, [%rd13+4];
	st.global.u8 	[%rd1+1], %rs2;
	ld.global.u8 	%rs3, [%rd13+5];
	st.global.u8 	[%rd1+2], %rs3;
$L__BB4_7:
	add.s32 	%r36, %r36, 1;
	add.s32 	%r35, %r35, -1;
	add.s32 	%r34, %r34, -1;
	add.s64 	%rd14, %rd14, 4;
	add.s32 	%r33, %r33, 3;
	setp.ne.s32 	%p8, %r36, -1;
	@%p8 bra 	$L__BB4_3;
$L__BB4_8:
	ret;

}


// ===== COMPILED SASS (sm_100) =====

	.target	sm_100

	.elftype	@"ET_EXEC"


//--------------------- .note.nv.tkinfo           --------------------------
	.section	.note.nv.tkinfo,"",@"SHT_NOTE"
	.sectionflags	@"SHF_NOTE_NV_TKINFO"
	.tkinfo
        /*0018*/ 	.word	0x00000002
        /*0030*/ 	.string	""
        /*0030*/ 	.string	"ptxas"
        /*0030*/ 	.string	"Cuda compilation tools, release 13.0, V13.0.88"
        /*0030*/ 	.string	"Build cuda_13.0.r13.0/compiler.36424714_0"
        /*0030*/ 	.string	"-arch sm_100 -m 64 "



//--------------------- .note.nv.cuinfo           --------------------------
	.section	.note.nv.cuinfo,"",@"SHT_NOTE"
	.sectionflags	@"SHF_NOTE_NV_CUINFO"
        /*0018*/ 	.short	0x0002
        /*001a*/ 	.short	0x0064
        /*001c*/ 	.short	0x0082
	.zero		2


//--------------------- .nv.info                  --------------------------
	.section	.nv.info,"",@"SHT_CUDA_INFO"
	.align	4


	//----- nvinfo : EIATTR_REGCOUNT
	.align		4
        /*0000*/ 	.byte	0x04, 0x2f
        /*0002*/ 	.short	(.L_2 - .L_1)
	.align		4
.L_1:
        /*0004*/ 	.word	index@(_Z21convertRgb2GrayKernelPhiiS_)
        /*0008*/ 	.word	0x0000000a


	//----- nvinfo : EIATTR_FRAME_SIZE
	.align		4
.L_2:
        /*000c*/ 	.byte	0x04, 0x11
        /*000e*/ 	.short	(.L_4 - .L_3)
	.align		4
.L_3:
        /*0010*/ 	.word	index@(_Z21convertRgb2GrayKernelPhiiS_)
        /*0014*/ 	.word	0x00000000


	//----- nvinfo : EIATTR_REGCOUNT
	.align		4
.L_4:
        /*0018*/ 	.byte	0x04, 0x2f
        /*001a*/ 	.short	(.L_6 - .L_5)
	.align		4
.L_5:
        /*001c*/ 	.word	index@(_Z19edgeDetectionKernelPhiiPiS0_iS0_)
        /*0020*/ 	.word	0x00000020


	//----- nvinfo : EIATTR_FRAME_SIZE
	.align		4
.L_6:
        /*0024*/ 	.byte	0x04, 0x11
        /*0026*/ 	.short	(.L_8 - .L_7)
	.align		4
.L_7:
        /*0028*/ 	.word	index@(_Z19edgeDetectionKernelPhiiPiS0_iS0_)
        /*002c*/ 	.word	0x00000000


	//----- nvinfo : EIATTR_REGCOUNT
	.align		4
.L_8:
        /*0030*/ 	.byte	0x04, 0x2f
        /*0032*/ 	.short	(.L_10 - .L_9)
	.align		4
.L_9:
        /*0034*/ 	.word	index@(_Z25calculateSeamEnergyKernelPiiiS_)
        /*0038*/ 	.word	0x00000020


	//----- nvinfo : EIATTR_FRAME_SIZE
	.align		4
.L_10:
        /*003c*/ 	.byte	0x04, 0x11
        /*003e*/ 	.short	(.L_12 - .L_11)
	.align		4
.L_11:
        /*0040*/ 	.word	index@(_Z25calculateSeamEnergyKernelPiiiS_)
        /*0044*/ 	.word	0x00000000


	//----- nvinfo : EIATTR_REGCOUNT
	.align		4
.L_12:
        /*0048*/ 	.byte	0x04, 0x2f
        /*004a*/ 	.short	(.L_14 - .L_13)
	.align		4
.L_13:
        /*004c*/ 	.word	index@(_Z14findSeamKernelPiS_S_ii)
        /*0050*/ 	.word	0x0000000e


	//----- nvinfo : EIATTR_FRAME_SIZE
	.align		4
.L_14:
        /*0054*/ 	.byte	0x04, 0x11
        /*0056*/ 	.short	(.L_16 - .L_15)
	.align		4
.L_15:
        /*0058*/ 	.word	index@(_Z14findSeamKernelPiS_S_ii)
        /*005c*/ 	.word	0x00000000


	//----- nvinfo : EIATTR_REGCOUNT
	.align		4
.L_16:
        /*0060*/ 	.byte	0x04, 0x2f
        /*0062*/ 	.short	(.L_18 - .L_17)
	.align		4
.L_17:
        /*0064*/ 	.word	index@(_Z16removeSeamKernelPhiiPiS_)
        /*0068*/ 	.word	0x00000012


	//----- nvinfo : EIATTR_FRAME_SIZE
	.align		4
.L_18:
        /*006c*/ 	.byte	0x04, 0x11
        /*006e*/ 	.short	(.L_20 - .L_19)
	.align		4
.L_19:
        /*0070*/ 	.word	index@(_Z16removeSeamKernelPhiiPiS_)
        /*0074*/ 	.word	0x00000000


	//----- nvinfo : EIATTR_MIN_STACK_SIZE
	.align		4
.L_20:
        /*0078*/ 	.byte	0x04, 0x12
        /*007a*/ 	.short	(.L_22 - .L_21)
	.align		4
.L_21:
        /*007c*/ 	.word	index@(_Z16removeSeamKernelPhiiPiS_)
        /*0080*/ 	.word	0x00000000


	//----- nvinfo : EIATTR_MIN_STACK_SIZE
	.align		4
.L_22:
        /*0084*/ 	.byte	0x04, 0x12
        /*0086*/ 	.short	(.L_24 - .L_23)
	.align		4
.L_23:
        /*0088*/ 	.word	index@(_Z14findSeamKernelPiS_S_ii)
        /*008c*/ 	.word	0x00000000


	//----- nvinfo : EIATTR_MIN_STACK_SIZE
	.align		4
.L_24:
        /*0090*/ 	.byte	0x04, 0x12
        /*0092*/ 	.short	(.L_26 - .L_25)
	.align		4
.L_25:
        /*0094*/ 	.word	index@(_Z25calculateSeamEnergyKernelPiiiS_)
        /*0098*/ 	.word	0x00000000


	//----- nvinfo : EIATTR_MIN_STACK_SIZE
	.align		4
.L_26:
        /*009c*/ 	.byte	0x04, 0x12
        /*009e*/ 	.short	(.L_28 - .L_27)
	.align		4
.L_27:
        /*00a0*/ 	.word	index@(_Z19edgeDetectionKernelPhiiPiS0_iS0_)
        /*00a4*/ 	.word	0x00000000


	//----- nvinfo : EIATTR_MIN_STACK_SIZE
	.align		4
.L_28:
        /*00a8*/ 	.byte	0x04, 0x12
        /*00aa*/ 	.short	(.L_30 - .L_29)
	.align		4
.L_29:
        /*00ac*/ 	.word	index@(_Z21convertRgb2GrayKernelPhiiS_)
        /*00b0*/ 	.word	0x00000000
.L_30:


//--------------------- .nv.compat                --------------------------
	.section	.nv.compat,"",@"SHT_CUDA_COMPAT_INFO"
	.align	4
        /*0000*/ 	.byte	0x02, 0x09, 0x00, 0x00, 0x02, 0x02, 0x01, 0x00, 0x02, 0x05, 0x05, 0x00, 0x03, 0x07, 0x01, 0x01
        /*0010*/ 	.byte	0x02, 0x03, 0x00, 0x00, 0x02, 0x06, 0x01, 0x00, 0x04, 0x0b, 0x08, 0x00, 0x09, 0x00, 0x00, 0x00
        /*0020*/ 	.byte	0x00, 0x00, 0x00, 0x00


//--------------------- .nv.info._Z16removeSeamKernelPhiiPiS_ --------------------------
	.section	.nv.info._Z16removeSeamKernelPhiiPiS_,"",@"SHT_CUDA_INFO"
	.sectionflags	@""
	.align	4


	//----- nvinfo : EIATTR_CUDA_API_VERSION
	.align		4
        /*0000*/ 	.byte	0x04, 0x37
        /*0002*/ 	.short	(.L_32 - .L_31)
.L_31:
        /*0004*/ 	.word	0x00000082


	//----- nvinfo : EIATTR_KPARAM_INFO
	.align		4
.L_32:
        /*0008*/ 	.byte	0x04, 0x17
        /*000a*/ 	.short	(.L_34 - .L_33)
.L_33:
        /*000c*/ 	.word	0x00000000
        /*0010*/ 	.short	0x0004
        /*0012*/ 	.short	0x0018
        /*0014*/ 	.byte	0x00, 0xf5, 0x21, 0x00


	//----- nvinfo : EIATTR_KPARAM_INFO
	.align		4
.L_34:
        /*0018*/ 	.byte	0x04, 0x17
        /*001a*/ 	.short	(.L_36 - .L_35)
.L_35:
        /*001c*/ 	.word	0x00000000
        /*0020*/ 	.short	0x0003
        /*0022*/ 	.short	0x0010
        /*0024*/ 	.byte	0x00, 0xf5, 0x21, 0x00


	//----- nvinfo : EIATTR_KPARAM_INFO
	.align		4
.L_36:
        /*0028*/ 	.byte	0x04, 0x17
        /*002a*/ 	.short	(.L_38 - .L_37)
.L_37:
        /*002c*/ 	.word	0x00000000
        /*0030*/ 	.short	0x0002
        /*0032*/ 	.short	0x000c
        /*0034*/ 	.byte	0x00, 0xf0, 0x11, 0x00


	//----- nvinfo : EIATTR_KPARAM_INFO
	.align		4
.L_38:
        /*0038*/ 	.byte	0x04, 0x17
        /*003a*/ 	.short	(.L_40 - .L_39)
.L_39:
        /*003c*/ 	.word	0x00000000
        /*0040*/ 	.short	0x0001
        /*0042*/ 	.short	0x0008
        /*0044*/ 	.byte	0x00, 0xf0, 0x11, 0x00


	//----- nvinfo : EIATTR_KPARAM_INFO
	.align		4
.L_40:
        /*0048*/ 	.byte	0x04, 0x17
        /*004a*/ 	.short	(.L_42 - .L_41)
.L_41:
        /*004c*/ 	.word	0x00000000
        /*0050*/ 	.short	0x0000
        /*0052*/ 	.short	0x0000
        /*0054*/ 	.byte	0x00, 0xf5, 0x21, 0x00


	//----- nvinfo : EIATTR_SPARSE_MMA_MASK
	.align		4
.L_42:
        /*0058*/ 	.byte	0x03, 0x50
        /*005a*/ 	.short	0x0000


	//----- nvinfo : EIATTR_MAXREG_COUNT
	.align		4
        /*005c*/ 	.byte	0x03, 0x1b
        /*005e*/ 	.short	0x00ff


	//----- nvinfo : EIATTR_MERCURY_ISA_VERSION
	.align		4
        /*0060*/ 	.byte	0x03, 0x5f
        /*0062*/ 	.short	0x0101


	//----- nvinfo : EIATTR_VRC_CTA_INIT_COUNT
	.align		4
        /*0064*/ 	.byte	0x02, 0x4a
	.zero		1
	.zero		1


	//----- nvinfo : EIATTR_EXIT_INSTR_OFFSETS
	.align		4
        /*0068*/ 	.byte	0x04, 0x1c
        /*006a*/ 	.short	(.L_44 - .L_43)


	//   ....[0]....
.L_43:
        /*006c*/ 	.word	0x000000c0


	//   ....[1]....
        /*0070*/ 	.word	0x000000e0


	//   ....[2]....
        /*0074*/ 	.word	0x00000200


	//   ....[3]....
        /*0078*/ 	.word	0x000003b0


	//----- nvinfo : EIATTR_CRS_STACK_SIZE
	.align		4
.L_44:
        /*007c*/ 	.byte	0x04, 0x1e
        /*007e*/ 	.short	(.L_46 - .L_45)
.L_45:
        /*0080*/ 	.word	0x00000000


	//----- nvinfo : EIATTR_CBANK_PARAM_SIZE
	.align		4
.L_46:
        /*0084*/ 	.byte	0x03, 0x19
        /*0086*/ 	.short	0x0020


	//----- nvinfo : EIATTR_PARAM_CBANK
	.align		4
        /*0088*/ 	.byte	0x04, 0x0a
        /*008a*/ 	.short	(.L_48 - .L_47)
	.align		4
.L_47:
        /*008c*/ 	.word	index@(.nv.constant0._Z16removeSeamKernelPhiiPiS_)
        /*0090*/ 	.short	0x0380
        /*0092*/ 	.short	0x0020


	//----- nvinfo : EIATTR_SW_WAR
	.align		4
.L_48:
        /*0094*/ 	.byte	0x04, 0x36
        /*0096*/ 	.short	(.L_50 - .L_49)
.L_49:
        /*0098*/ 	.word	0x00000008
.L_50:


//--------------------- .nv.info._Z14findSeamKernelPiS_S_ii --------------------------
	.section	.nv.info._Z14findSeamKernelPiS_S_ii,"",@"SHT_CUDA_INFO"
	.sectionflags	@""
	.align	4


	//----- nvinfo : EIATTR_CUDA_API_VERSION
	.align		4
        /*0000*/ 	.byte	0x04, 0x37
        /*0002*/ 	.short	(.L_52 - .L_51)
.L_51:
        /*0004*/ 	.word	0x00000082


	//----- nvinfo : EIATTR_KPARAM_INFO
	.align		4
.L_52:
        /*0008*/ 	.byte	0x04, 0x17
        /*000a*/ 	.short	(.L_54 - .L_53)
.L_53:
        /*000c*/ 	.word	0x00000000
        /*0010*/ 	.short	0x0004
        /*0012*/ 	.short	0x001c
        /*0014*/ 	.byte	0x00, 0xf0, 0x11, 0x00


	//----- nvinfo : EIATTR_KPARAM_INFO
	.align		4
.L_54:
        /*0018*/ 	.byte	0x04, 0x17
        /*001a*/ 	.short	(.L_56 - .L_55)
.L_55:
        /*001c*/ 	.word	0x00000000
        /*0020*/ 	.short	0x0003
        /*0022*/ 	.short	0x0018
        /*0024*/ 	.byte	0x00, 0xf0, 0x11, 0x00


	//----- nvinfo : EIATTR_KPARAM_INFO
	.align		4
.L_56:
        /*0028*/ 	.byte	0x04, 0x17
        /*002a*/ 	.short	(.L_58 - .L_57)
.L_57:
        /*002c*/ 	.word	0x00000000
        /*0030*/ 	.short	0x0002
        /*0032*/ 	.short	0x0010
        /*0034*/ 	.byte	0x00, 0xf5, 0x21, 0x00


	//----- nvinfo : EIATTR_KPARAM_INFO
	.align		4
.L_58:
        /*0038*/ 	.byte	0x04, 0x17
        /*003a*/ 	.short	(.L_60 - .L_59)
.L_59:
        /*003c*/ 	.word	0x00000000
        /*0040*/ 	.short	0x0001
        /*0042*/ 	.short	0x0008
        /*0044*/ 	.byte	0x00, 0xf5, 0x21, 0x00


	//----- nvinfo : EIATTR_KPARAM_INFO
	.align		4
.L_60:
        /*0048*/ 	.byte	0x04, 0x17
        /*004a*/ 	.short	(.L_62 - .L_61)
.L_61:
        /*004c*/ 	.word	0x00000000
        /*0050*/ 	.short	0x0000
        /*0052*/ 	.short	0x0000
        /*0054*/ 	.byte	0x00, 0xf5, 0x21, 0x00


	//----- nvinfo : EIATTR_SPARSE_MMA_MASK
	.align		4
.L_62:
        /*0058*/ 	.byte	0x03, 0x50
        /*005a*/ 	.short	0x0000


	//----- nvinfo : EIATTR_MAXREG_COUNT
	.align		4
        /*005c*/ 	.byte	0x03, 0x1b
        /*005e*/ 	.short	0x00ff


	//----- nvinfo : EIATTR_NUM_BARRIERS
	.align		4
        /*0060*/ 	.byte	0x02, 0x4c
        /*0062*/ 	.byte	0x01
	.zero		1


	//----- nvinfo : EIATTR_MERCURY_ISA_VERSION
	.align		4
        /*0064*/ 	.byte	0x03, 0x5f
        /*0066*/ 	.short	0x0101


	//----- nvinfo : EIATTR_VRC_CTA_INIT_COUNT
	.align		4
        /*0068*/ 	.byte	0x02, 0x4a
	.zero		1
	.zero		1


	//----- nvinfo : EIATTR_EXIT_INSTR_OFFSETS
	.align		4
        /*006c*/ 	.byte	0x04, 0x1c
        /*006e*/ 	.short	(.L_64 - .L_63)


	//   ....[0]....
.L_63:
        /*0070*/ 	.word	0x000001a0


	//   ....[1]....
        /*0074*/ 	.word	0x00000210


	//   ....[2]....
        /*0078*/ 	.word	0x00000280


	//----- nvinfo : EIATTR_CRS_STACK_SIZE
	.align		4
.L_64:
        /*007c*/ 	.byte	0x04, 0x1e
        /*007e*/ 	.short	(.L_66 - .L_65)
.L_65:
        /*0080*/ 	.word	0x00000000


	//----- nvinfo : EIATTR_CBANK_PARAM_SIZE
	.align		4
.L_66:
        /*0084*/ 	.byte	0x03, 0x19
        /*0086*/ 	.short	0x0020


	//----- nvinfo : EIATTR_PARAM_CBANK
	.align		4
        /*0088*/ 	.byte	0x04, 0x0a
        /*008a*/ 	.short	(.L_68 - .L_67)
	.align		4
.L_67:
        /*008c*/ 	.word	index@(.nv.constant0._Z14findSeamKernelPiS_S_ii)
        /*0090*/ 	.short	0x0380
        /*0092*/ 	.short	0x0020


	//----- nvinfo : EIATTR_SW_WAR
	.align		4
.L_68:
        /*0094*/ 	.byte	0x04, 0x36
        /*0096*/ 	.short	(.L_70 - .L_69)
.L_69:
        /*0098*/ 	.word	0x00000008
.L_70:


//--------------------- .nv.info._Z25calculateSeamEnergyKernelPiiiS_ --------------------------
	.section	.nv.info._Z25calculateSeamEnergyKernelPiiiS_,"",@"SHT_CUDA_INFO"
	.sectionflags	@""
	.align	4


	//----- nvinfo : EIATTR_CUDA_API_VERSION
	.align		4
        /*0000*/ 	.byte	0x04, 0x37
        /*0002*/ 	.short	(.L_72 - .L_71)
.L_71:
        /*0004*/ 	.word	0x00000082


	//----- nvinfo : EIATTR_KPARAM_INFO
	.align		4
.L_72:
        /*0008*/ 	.byte	0x04, 0x17
        /*000a*/ 	.short	(.L_74 - .L_73)
.L_73:
        /*000c*/ 	.word	0x00000000
        /*0010*/ 	.short	0x0003
        /*0012*/ 	.short	0x0010
        /*0014*/ 	.byte	0x00, 0xf5, 0x21, 0x00


	//----- nvinfo : EIATTR_KPARAM_INFO
	.align		4
.L_74:
        /*0018*/ 	.byte	0x04, 0x17
        /*001a*/ 	.short	(.L_76 - .L_75)
.L_75:
        /*001c*/ 	.word	0x00000000
        /*0020*/ 	.short	0x0002
        /*0022*/ 	.short	0x000c
        /*0024*/ 	.byte	0x00, 0xf0, 0x11, 0x00


	//----- nvinfo : EIATTR_KPARAM_INFO
	.align		4
.L_76:
        /*0028*/ 	.byte	0x04, 0x17
        /*002a*/ 	.short	(.L_78 - .L_77)
.L_77:
        /*002c*/ 	.word	0x00000000
        /*0030*/ 	.short	0x0001
        /*0032*/ 	.short	0x0008
        /*0034*/ 	.byte	0x00, 0xf0, 0x11, 0x00


	//----- nvinfo : EIATTR_KPARAM_INFO
	.align		4
.L_78:
        /*0038*/ 	.byte	0x04, 0x17
        /*003a*/ 	.short	(.L_80 - .L_79)
.L_79:
        /*003c*/ 	.word	0x00000000
        /*0040*/ 	.short	0x0000
        /*0042*/ 	.short	0x0000
        /*0044*/ 	.byte	0x00, 0xf5, 0x21, 0x00


	//----- nvinfo : EIATTR_SPARSE_MMA_MASK
	.align		4
.L_80:
        /*0048*/ 	.byte	0x03, 0x50
        /*004a*/ 	.short	0x0000


	//----- nvinfo : EIATTR_MAXREG_COUNT
	.align		4
        /*004c*/ 	.byte	0x03, 0x1b
        /*004e*/ 	.short	0x00ff


	//----- nvinfo : EIATTR_NUM_BARRIERS
	.align		4
        /*0050*/ 	.byte	0x02, 0x4c
        /*0052*/ 	.byte	0x01
	.zero		1


	//----- nvinfo : EIATTR_MERCURY_ISA_VERSION
	.align		4
        /*0054*/ 	.byte	0x03, 0x5f
        /*0056*/ 	.short	0x0101


	//----- nvinfo : EIATTR_VRC_CTA_INIT_COUNT
	.align		4
        /*0058*/ 	.byte	0x02, 0x4a
	.zero		1
	.zero		1


	//----- nvinfo : EIATTR_EXIT_INSTR_OFFSETS
	.align		4
        /*005c*/ 	.byte	0x04, 0x1c
        /*005e*/ 	.short	(.L_82 - .L_81)


	//   ....[0]....
.L_81:
        /*0060*/ 	.word	0x000000c0


	//   ....[1]....
        /*0064*/ 	.word	0x000004b0


	//   ....[2]....
        /*0068*/ 	.word	0x00000b90


	//----- nvinfo : EIATTR_CBANK_PARAM_SIZE
	.align		4
.L_82:
        /*006c*/ 	.byte	0x03, 0x19
        /*006e*/ 	.short	0x0018


	//----- nvinfo : EIATTR_PARAM_CBANK
	.align		4
        /*0070*/ 	.byte	0x04, 0x0a
        /*0072*/ 	.short	(.L_84 - .L_83)
	.align		4
.L_83:
        /*0074*/ 	.word	index@(.nv.constant0._Z25calculateSeamEnergyKernelPiiiS_)
        /*0078*/ 	.short	0x0380
        /*007a*/ 	.short	0x0018


	//----- nvinfo : EIATTR_SW_WAR
	.align		4
.L_84:
        /*007c*/ 	.byte	0x04, 0x36
        /*007e*/ 	.short	(.L_86 - .L_85)
.L_85:
        /*0080*/ 	.word	0x00000008
.L_86:


//--------------------- .nv.info._Z19edgeDetectionKernelPhiiPiS0_iS0_ --------------------------
	.section	.nv.info._Z19edgeDetectionKernelPhiiPiS0_iS0_,"",@"SHT_CUDA_INFO"
	.sectionflags	@""
	.align	4


	//----- nvinfo : EIATTR_CUDA_API_VERSION
	.align		4
        /*0000*/ 	.byte	0x04, 0x37
        /*0002*/ 	.short	(.L_88 - .L_87)
.L_87:
        /*0004*/ 	.word	0x00000082


	//----- nvinfo : EIATTR_KPARAM_INFO
	.align		4
.L_88:
        /*0008*/ 	.byte	0x04, 0x17
        /*000a*/ 	.short	(.L_90 - .L_89)
.L_89:
        /*000c*/ 	.word	0x00000000
        /*0010*/ 	.short	0x0006
        /*0012*/ 	.short	0x0028
        /*0014*/ 	.byte	0x00, 0xf5, 0x21, 0x00


	//----- nvinfo : EIATTR_KPARAM_INFO
	.align		4
.L_90:
        /*0018*/ 	.byte	0x04, 0x17
        /*001a*/ 	.short	(.L_92 - .L_91)
.L_91:
        /*001c*/ 	.word	0x00000000
        /*0020*/ 	.short	0x0005
        /*0022*/ 	.short	0x0020
        /*0024*/ 	.byte	0x00, 0xf0, 0x11, 0x00


	//----- nvinfo : EIATTR_KPARAM_INFO
	.align		4
.L_92:
        /*0028*/ 	.byte	0x04, 0x17
        /*002a*/ 	.short	(.L_94 - .L_93)
.L_93:
        /*002c*/ 	.word	0x00000000
        /*0030*/ 	.short	0x0004
        /*0032*/ 	.short	0x0018
        /*0034*/ 	.byte	0x00, 0xf5, 0x21, 0x00


	//----- nvinfo : EIATTR_KPARAM_INFO
	.align		4
.L_94:
        /*0038*/ 	.byte	0x04, 0x17
        /*003a*/ 	.short	(.L_96 - .L_95)
.L_95:
        /*003c*/ 	.word	0x00000000
        /*0040*/ 	.short	0x0003
        /*0042*/ 	.short	0x0010
        /*0044*/ 	.byte	0x00, 0xf5, 0x21, 0x00


	//----- nvinfo : EIATTR_KPARAM_INFO
	.align		4
.L_96:
        /*0048*/ 	.byte	0x04, 0x17
        /*004a*/ 	.short	(.L_98 - .L_97)
.L_97:
        /*004c*/ 	.word	0x00000000
        /*0050*/ 	.short	0x0002
        /*0052*/ 	.short	0x000c
        /*0054*/ 	.byte	0x00, 0xf0, 0x11, 0x00


	//----- nvinfo : EIATTR_KPARAM_INFO
	.align		4
.L_98:
        /*0058*/ 	.byte	0x04, 0x17
        /*005a*/ 	.short	(.L_100 - .L_99)
.L_99:
        /*005c*/ 	.word	0x00000000
        /*0060*/ 	.short	0x0001
        /*0062*/ 	.short	0x0008
        /*0064*/ 	.byte	0x00, 0xf0, 0x11, 0x00


	//----- nvinfo : EIATTR_KPARAM_INFO
	.align		4
.L_100:
        /*0068*/ 	.byte	0x04, 0x17
        /*006a*/ 	.short	(.L_102 - .L_101)
.L_101:
        /*006c*/ 	.word	0x00000000
        /*0070*/ 	.short	0x0000
        /*0072*/ 	.short	0x0000
        /*0074*/ 	.byte	0x00, 0xf5, 0x21, 0x00


	//----- nvinfo : EIATTR_SPARSE_MMA_MASK
	.align		4
.L_102:
        /*0078*/ 	.byte	0x03, 0x50
        /*007a*/ 	.short	0x0000


	//----- nvinfo : EIATTR_MAXREG_COUNT
	.align		4
        /*007c*/ 	.byte	0x03, 0x1b
        /*007e*/ 	.short	0x00ff


	//----- nvinfo : EIATTR_MERCURY_ISA_VERSION
	.align		4
        /*0080*/ 	.byte	0x03, 0x5f
        /*0082*/ 	.short	0x0101


	//----- nvinfo : EIATTR_VRC_CTA_INIT_COUNT
	.align		4
        /*0084*/ 	.byte	0x02, 0x4a
	.zero		1
	.zero		1


	//----- nvinfo : EIATTR_EXIT_INSTR_OFFSETS
	.align		4
        /*0088*/ 	.byte	0x04, 0x1c
        /*008a*/ 	.short	(.L_104 - .L_103)


	//   ....[0]....
.L_103:
        /*008c*/ 	.word	0x000000c0


	//   ....[1]....
        /*0090*/ 	.word	0x000008b0


	//----- nvinfo : EIATTR_CBANK_PARAM_SIZE
	.align		4
.L_104:
        /*0094*/ 	.byte	0x03, 0x19
        /*0096*/ 	.short	0x0030


	//----- nvinfo : EIATTR_PARAM_CBANK
	.align		4
        /*0098*/ 	.byte	0x04, 0x0a
        /*009a*/ 	.short	(.L_106 - .L_105)
	.align		4
.L_105:
        /*009c*/ 	.word	index@(.nv.constant0._Z19edgeDetectionKernelPhiiPiS0_iS0_)
        /*00a0*/ 	.short	0x0380
        /*00a2*/ 	.short	0x0030


	//----- nvinfo : EIATTR_SW_WAR
	.align		4
.L_106:
        /*00a4*/ 	.byte	0x04, 0x36
        /*00a6*/ 	.short	(.L_108 - .L_107)
.L_107:
        /*00a8*/ 	.word	0x00000008
.L_108:


//--------------------- .nv.info._Z21convertRgb2GrayKernelPhiiS_ --------------------------
	.section	.nv.info._Z21convertRgb2GrayKernelPhiiS_,"",@"SHT_CUDA_INFO"
	.sectionflags	@""
	.align	4


	//----- nvinfo : EIATTR_CUDA_API_VERSION
	.align		4
        /*0000*/ 	.byte	0x04, 0x37
        /*0002*/ 	.short	(.L_110 - .L_109)
.L_109:
        /*0004*/ 	.word	0x00000082


	//----- nvinfo : EIATTR_KPARAM_INFO
	.align		4
.L_110:
        /*0008*/ 	.byte	0x04, 0x17
        /*000a*/ 	.short	(.L_112 - .L_111)
.L_111:
        /*000c*/ 	.word	0x00000000
        /*0010*/ 	.short	0x0003
        /*0012*/ 	.short	0x0010
        /*0014*/ 	.byte	0x00, 0xf5, 0x21, 0x00


	//----- nvinfo : EIATTR_KPARAM_INFO
	.align		4
.L_112:
        /*0018*/ 	.byte	0x04, 0x17
        /*001a*/ 	.short	(.L_114 - .L_113)
.L_113:
        /*001c*/ 	.word	0x00000000
        /*0020*/ 	.short	0x0002
        /*0022*/ 	.short	0x000c
        /*0024*/ 	.byte	0x00, 0xf0, 0x11, 0x00


	//----- nvinfo : EIATTR_KPARAM_INFO
	.align		4
.L_114:
        /*0028*/ 	.byte	0x04, 0x17
        /*002a*/ 	.short	(.L_116 - .L_115)
.L_115:
        /*002c*/ 	.word	0x00000000
        /*0030*/ 	.short	0x0001
        /*0032*/ 	.short	0x0008
        /*0034*/ 	.byte	0x00, 0xf0, 0x11, 0x00


	//----- nvinfo : EIATTR_KPARAM_INFO
	.align		4
.L_116:
        /*0038*/ 	.byte	0x04, 0x17
        /*003a*/ 	.short	(.L_118 - .L_117)
.L_117:
        /*003c*/ 	.word	0x00000000
        /*0040*/ 	.short	0x0000
        /*0042*/ 	.short	0x0000
        /*0044*/ 	.byte	0x00, 0xf5, 0x21, 0x00


	//----- nvinfo : EIATTR_SPARSE_MMA_MASK
	.align		4
.L_118:
        /*0048*/ 	.byte	0x03, 0x50
        /*004a*/ 	.short	0x0000


	//----- nvinfo : EIATTR_MAXREG_COUNT
	.align		4
        /*004c*/ 	.byte	0x03, 0x1b
        /*004e*/ 	.short	0x00ff


	//----- nvinfo : EIATTR_MERCURY_ISA_VERSION
	.align		4
        /*0050*/ 	.byte	0x03, 0x5f
        /*0052*/ 	.short	0x0101


	//----- nvinfo : EIATTR_VRC_CTA_INIT_COUNT
	.align		4
        /*0054*/ 	.byte	0x02, 0x4a
	.zero		1
	.zero		1


	//----- nvinfo : EIATTR_EXIT_INSTR_OFFSETS
	.align		4
        /*0058*/ 	.byte	0x04, 0x1c
        /*005a*/ 	.short	(.L_120 - .L_119)


	//   ....[0]....
.L_119:
        /*005c*/ 	.word	0x000000c0


	//   ....[1]....
        /*0060*/ 	.word	0x00000210


	//----- nvinfo : EIATTR_CBANK_PARAM_SIZE
	.align		4
.L_120:
        /*0064*/ 	.byte	0x03, 0x19
        /*0066*/ 	.short	0x0018


	//----- nvinfo : EIATTR_PARAM_CBANK
	.align		4
        /*0068*/ 	.byte	0x04, 0x0a
        /*006a*/ 	.short	(.L_122 - .L_121)
	.align		4
.L_121:
        /*006c*/ 	.word	index@(.nv.constant0._Z21convertRgb2GrayKernelPhiiS_)
        /*0070*/ 	.short	0x0380
        /*0072*/ 	.short	0x0018


	//----- nvinfo : EIATTR_SW_WAR
	.align		4
.L_122:
        /*0074*/ 	.byte	0x04, 0x36
        /*0076*/ 	.short	(.L_124 - .L_123)
.L_123:
        /*0078*/ 	.word	0x00000008
.L_124:


//--------------------- .nv.callgraph             --------------------------
	.section	.nv.callgraph,"",@"SHT_CUDA_CALLGRAPH"
	.align	4
	.sectionentsize	8
	.align		4
        /*0000*/ 	.word	0x00000000
	.align		4
        /*0004*/ 	.word	0xffffffff
	.align		4
        /*0008*/ 	.word	0x00000000
	.align		4
        /*000c*/ 	.word	0xfffffffe
	.align		4
        /*0010*/ 	.word	0x00000000
	.align		4
        /*0014*/ 	.word	0xfffffffd
	.align		4
        /*0018*/ 	.word	0x00000000
	.align		4
        /*001c*/ 	.word	0xfffffffc


//--------------------- .nv.constant4             --------------------------
	.section	.nv.constant4,"a",@progbits
	.align	8
	.align		8
.nv.constant4:
        /*0000*/ 	.dword	d_min


//--------------------- .text._Z16removeSeamKernelPhiiPiS_ --------------------------
	.section	.text._Z16removeSeamKernelPhiiPiS_,"ax",@progbits
	.align	128
        .global         _Z16removeSeamKernelPhiiPiS_
        .type           _Z16removeSeamKernelPhiiPiS_,@function
        .size           _Z16removeSeamKernelPhiiPiS_,(.L_x_14 - _Z16removeSeamKernelPhiiPiS_)
        .other          _Z16removeSeamKernelPhiiPiS_,@"STO_CUDA_ENTRY STV_DEFAULT"
_Z16removeSeamKernelPhiiPiS_:
.text._Z16removeSeamKernelPhiiPiS_:
[----:B------:R-:W-:Y:S01]  /*0000*/  LDC R1, c[0x0][0x37c] ;  /* 0x0000df00ff017b82 */ /* 0x000fe20000000800 */
[----:B------:R-:W0:Y:S01]  /*0010*/  S2R R0, SR_TID.Y ;  /* 0x0000000000007919 */ /* 0x000e220000002200 */
[----:B------:R-:W1:Y:S06]  /*0020*/  LDCU UR4, c[0x0][0x360] ;  /* 0x00006c00ff0477ac */ /* 0x000e6c0008000800 */
[----:B------:R-:W2:Y:S01]  /*0030*/  LDC.64 R8, c[0x0][0x388] ;  /* 0x0000e200ff087b82 */ /* 0x000ea20000000a00 */
[----:B------:R-:W0:Y:S01]  /*0040*/  S2R R5, SR_CTAID.Y ;  /* 0x0000000000057919 */ /* 0x000e220000002600 */
[----:B------:R-:W0:Y:S01]  /*0050*/  LDCU UR5, c[0x0][0x364] ;  /* 0x00006c80ff0577ac */ /* 0x000e220008000800 */
[----:B------:R-:W1:Y:S01]  /*0060*/  S2R R3, SR_TID.X ;  /* 0x0000000000037919 */ /* 0x000e620000002100 */
[----:B------:R-:W1:Y:S01]  /*0070*/  S2R R2, SR_CTAID.X ;  /* 0x0000000000027919 */ /* 0x000e620000002500 */
[----:B0-----:R-:W-:-:S05]  /*0080*/  IMAD R0, R5, UR5, R0 ;  /* 0x0000000505007c24 */ /* 0x001fca000f8e0200 */
[----:B--2---:R-:W-:Y:S01]  /*0090*/  ISETP.GE.AND P0, PT, R0, R9, PT ;  /* 0x000000090000720c */ /* 0x004fe20003f06270 */
[----:B-1----:R-:W-:-:S05]  /*00a0*/  IMAD R3, R2, UR4, R3 ;  /* 0x0000000402037c24 */ /* 0x002fca000f8e0203 */
[----:B------:R-:W-:-:S13]  /*00b0*/  ISETP.GE.OR P0, PT, R3, R8, P0 ;  /* 0x000000080300720c */ /* 0x000fda0000706670 */
[----:B------:R-:W-:Y:S05]  /*00c0*/  @P0 EXIT ;  /* 0x000000000000094d */ /* 0x000fea0003800000 */
[----:B------:R-:W-:-:S13]  /*00d0*/  ISETP.GE.U32.AND P0, PT, R9, 0x2, PT ;  /* 0x000000020900780c */ /* 0x000fda0003f06070 */
[----:B------:R-:W-:Y:S05]  /*00e0*/  @!P0 EXIT ;  /* 0x000000000000894d */ /* 0x000fea0003800000 */
[----:B------:R-:W0:Y:S01]  /*00f0*/  LDCU.128 UR4, c[0x0][0x390] ;  /* 0x00007200ff0477ac */ /* 0x000e220008000c00 */
[-C--:B------:R-:W-:Y:S02]  /*0100*/  IMAD R0, R0, R8.reuse, R3 ;  /* 0x0000000800007224 */ /* 0x080fe400078e0203 */
[----:B------:R-:W-:Y:S01]  /*0110*/  IMAD R3, R9, R8, -0x1 ;  /* 0xffffffff09037424 */ /* 0x000fe200078e0208 */
[----:B------:R-:W1:Y:S01]  /*0120*/  LDCU.64 UR8, c[0x0][0x358] ;  /* 0x00006b00ff0877ac */ /* 0x000e620008000a00 */
[C---:B------:R-:W-:Y:S02]  /*0130*/  IMAD R12, R0.reuse, 0x3, RZ ;  /* 0x00000003000c7824 */ /* 0x040fe400078e02ff */
[----:B------:R-:W-:Y:S01]  /*0140*/  IMAD.MOV R9, RZ, RZ, -R9 ;  /* 0x000000ffff097224 */ /* 0x000fe200078e0a09 */
[----:B------:R-:W-:Y:S01]  /*0150*/  VIMNMX R5, PT, PT, R0, R3, !PT ;  /* 0x0000000300057248 */ /* 0x000fe20007fe0100 */
[----:B------:R-:W-:Y:S01]  /*0160*/  IMAD.MOV.U32 R10, RZ, RZ, -0x1 ;  /* 0xffffffffff0a7424 */ /* 0x000fe200078e00ff */
[----:B------:R-:W2:Y:S03]  /*0170*/  LDCU.64 UR10, c[0x0][0x380] ;  /* 0x00007000ff0a77ac */ /* 0x000ea60008000a00 */
[----:B------:R-:W-:Y:S01]  /*0180*/  IMAD.IADD R8, R5, 0x1, -R0 ;  /* 0x0000000105087824 */ /* 0x000fe200078e0a00 */
[----:B0-----:R-:W-:Y:S01]  /*0190*/  UIADD3 UR4, UP0, UPT, UR4, 0x4, URZ ;  /* 0x0000000404047890 */ /* 0x001fe2000ff1e0ff */
[----:B------:R-:W-:-:S03]  /*01a0*/  IADD3 R2, P0, PT, R12, UR6, RZ ;  /* 0x000000060c027c10 */ /* 0x000fc6000ff1e0ff */
[----:B------:R-:W-:Y:S01]  /*01b0*/  UIADD3.X UR5, UPT, UPT, URZ, UR5, URZ, UP0, !UPT ;  /* 0x00000005ff057290 */ /* 0x000fe200087fe4ff */
[----:B------:R-:W-:Y:S01]  /*01c0*/  LEA.HI.X.SX32 R3, R12, UR7, 0x1, P0 ;  /* 0x000000070c037c11 */ /* 0x000fe200080f0eff */
[----:B------:R-:W-:-:S04]  /*01d0*/  IMAD.U32 R4, RZ, RZ, UR4 ;  /* 0x00000004ff047e24 */ /* 0x000fc8000f8e00ff */
[----:B-12---:R-:W-:-:S07]  /*01e0*/  IMAD.U32 R5, RZ, RZ, UR5 ;  /* 0x00000005ff057e24 */ /* 0x006fce000f8e00ff */
.L_x_2:
[----:B------:R-:W-:-:S13]  /*01f0*/  ISETP.NE.AND P0, PT, R8, RZ, PT ;  /* 0x000000ff0800720c */ /* 0x000fda0003f05270 */
[----:B0-----:R-:W-:Y:S05]  /*0200*/  @!P0 EXIT ;  /* 0x000000000000894d */ /* 0x001fea0003800000 */
[----:B------:R-:W2:Y:S01]  /*0210*/  LDG.E R7, desc[UR8][R4.64+-0x4] ;  /* 0xfffffc0804077981 */ /* 0x000ea2000c1e1900 */
[----:B------:R-:W-:Y:S01]  /*0220*/  IADD3 R9, PT, PT, R9, 0x1, RZ ;  /* 0x0000000109097810 */ /* 0x000fe20007ffe0ff */
[----:B------:R-:W-:Y:S03]  /*0230*/  BSSY.RECONVERGENT B0, `(.L_x_0) ;  /* 0x0000011000007945 */ /* 0x000fe60003800200 */
[----:B------:R-:W-:Y:S02]  /*0240*/  ISETP.NE.AND P0, PT, R9, -0x1, PT ;  /* 0xffffffff0900780c */ /* 0x000fe40003f05270 */
[----:B--2---:R-:W-:-:S04]  /*0250*/  IADD3 R7, PT, PT, R10, 0x1, R7 ;  /* 0x000000010a077810 */ /* 0x004fc80007ffe007 */
[----:B------:R-:W-:-:S13]  /*0260*/  ISETP.GE.AND P1, PT, R0, R7, PT ;  /* 0x000000070000720c */ /* 0x000fda0003f26270 */
[----:B------:R-:W-:Y:S05]  /*0270*/  @!P1 BRA `(.L_x_1) ;  /* 0x0000000000309947 */ /* 0x000fea0003800000 */
[----:B------:R-:W2:Y:S02]  /*0280*/  LDG.E R7, desc[UR8][R4.64] ;  /* 0x0000000804077981 */ /* 0x000ea4000c1e1900 */
[----:B--2---:R-:W-:-:S05]  /*0290*/  IMAD.IADD R7, R7, 0x1, R10 ;  /* 0x0000000107077824 */ /* 0x004fca00078e020a */
[----:B------:R-:W-:-:S13]  /*02a0*/  ISETP.GE.AND P1, PT, R0, R7, PT ;  /* 0x000000070000720c */ /* 0x000fda0003f26270 */
[----:B------:R-:W-:Y:S05]  /*02b0*/  @P1 BRA `(.L_x_1) ;  /* 0x0000000000201947 */ /* 0x000fea0003800000 */
[----:B------:R-:W-:-:S04]  /*02c0*/  IADD3 R6, P1, PT, R12, UR10, RZ ;  /* 0x0000000a0c067c10 */ /* 0x000fc8000ff3e0ff */
[----:B------:R-:W-:-:S05]  /*02d0*/  LEA.HI.X.SX32 R7, R12, UR11, 0x1, P1 ;  /* 0x0000000b0c077c11 */ /* 0x000fca00088f0eff */
[----:B------:R-:W2:Y:S04]  /*02e0*/  LDG.E.U8 R11, desc[UR8][R6.64+0x3] ;  /* 0x00000308060b7981 */ /* 0x000ea8000c1e1100 */
[----:B--2---:R0:W-:Y:S04]  /*02f0*/  STG.E.U8 desc[UR8][R2.64], R11 ;  /* 0x0000000b02007986 */ /* 0x0041e8000c101108 */
[----:B------:R-:W2:Y:S04]  /*0300*/  LDG.E.U8 R13, desc[UR8][R6.64+0x4] ;  /* 0x00000408060d7981 */ /* 0x000ea8000c1e1100 */
[----:B--2---:R0:W-:Y:S04]  /*0310*/  STG.E.U8 desc[UR8][R2.64+0x1], R13 ;  /* 0x0000010d02007986 */ /* 0x0041e8000c101108 */
[----:B------:R-:W2:Y:S04]  /*0320*/  LDG.E.U8 R15, desc[UR8][R6.64+0x5] ;  /* 0x00000508060f7981 */ /* 0x000ea8000c1e1100 */
[----:B--2---:R0:W-:Y:S02]  /*0330*/  STG.E.U8 desc[UR8][R2.64+0x2], R15 ;  /* 0x0000020f02007986 */ /* 0x0041e4000c101108 */
.L_x_1:
[----:B------:R-:W-:Y:S05]  /*0340*/  BSYNC.RECONVERGENT B0 ;  /* 0x0000000000007941 */ /* 0x000fea0003800200 */
.L_x_0:
[----:B------:R-:W-:Y:S01]  /*0350*/  IADD3 R4, P1, PT, R4, 0x4, RZ ;  /* 0x0000000404047810 */ /* 0x000fe20007f3e0ff */
[----:B------:R-:W-:Y:S02]  /*0360*/  VIADD R8, R8, 0xffffffff ;  /* 0xffffffff08087836 */ /* 0x000fe40000000000 */
[----:B------:R-:W-:Y:S01]  /*0370*/  VIADD R10, R10, 0xffffffff ;  /* 0xffffffff0a0a7836 */ /* 0x000fe20000000000 */
[----:B------:R-:W-:Y:S01]  /*0380*/  IADD3.X R5, PT, PT, RZ, R5, RZ, P1, !PT ;  /* 0x00000005ff057210 */ /* 0x000fe20000ffe4ff */
[----:B------:R-:W-:Y:S01]  /*0390*/  VIADD R12, R12, 0x3 ;  /* 0x000000030c0c7836 */ /* 0x000fe20000000000 */
[----:B------:R-:W-:Y:S07]  /*03a0*/  @P0 BRA `(.L_x_2) ;  /* 0xfffffffc00900947 */ /* 0x000fee000383ffff */
[----:B------:R-:W-:Y:S05]  /*03b0*/  EXIT ;  /* 0x000000000000794d */ /* 0x000fea0003800000 */
.L_x_3:
[----:B------:R-:W-:-:S00]  /*03c0*/  BRA `(.L_x_3) ;  /* 0xfffffffc00fc7947 */ /* 0x000fc0000383ffff */
[----:B------:R-:W-:-:S00]  /*03d0*/  NOP ;  /* 0x0000000000007918 */ /* 0x000fc00000000000 */
        /* <DEDUP_REMOVED lines=10> */
.L_x_14:


//--------------------- .text._Z14findSeamKernelPiS_S_ii --------------------------
	.section	.text._Z14findSeamKernelPiS_S_ii,"ax",@progbits
	.align	128
        .global         _Z14findSeamKernelPiS_S_ii
        .type           _Z14findSeamKernelPiS_S_ii,@function
        .size           _Z14findSeamKernelPiS_S_ii,(.L_x_15 - _Z14findSeamKernelPiS_S_ii)
        .other          _Z14findSeamKernelPiS_S_ii,@"STO_CUDA_ENTRY STV_DEFAULT"
_Z14findSeamKernelPiS_S_ii:
.text._Z14findSeamKernelPiS_S_ii:
[----:B------:R-:W-:Y:S01]  /*0000*/  LDC R1, c[0x0][0x37c] ;  /* 0x0000df00ff017b82 */ /* 0x000fe20000000800 */
[----:B------:R-:W0:Y:S01]  /*0010*/  S2R R0, SR_TID.X ;  /* 0x0000000000007919 */ /* 0x000e220000002100 */
[----:B------:R-:W0:Y:S01]  /*0020*/  LDCU UR4, c[0x0][0x360] ;  /* 0x00006c00ff0477ac */ /* 0x000e220008000800 */
[----:B------:R-:W-:Y:S01]  /*0030*/  BSSY.RECONVERGENT B0, `(.L_x_4) ;  /* 0x0000013000007945 */ /* 0x000fe20003800200 */
[----:B------:R-:W0:Y:S01]  /*0040*/  S2R R3, SR_TID.Y ;  /* 0x0000000000037919 */ /* 0x000e220000002200 */
[----:B------:R-:W1:Y:S01]  /*0050*/  LDCU UR5, c[0x0][0x370] ;  /* 0x00006e00ff0577ac */ /* 0x000e620008000800 */
[----:B------:R-:W1:Y:S01]  /*0060*/  S2R R9, SR_CTAID.X ;  /* 0x0000000000097919 */ /* 0x000e620000002500 */
[----:B------:R-:W2:Y:S01]  /*0070*/  LDCU UR6, c[0x0][0x398] ;  /* 0x00007300ff0677ac */ /* 0x000ea20008000800 */
[----:B0-----:R-:W-:-:S04]  /*0080*/  IMAD R0, R3, UR4, R0 ;  /* 0x0000000403007c24 */ /* 0x001fc8000f8e0200 */
[----:B-1----:R-:W-:Y:S01]  /*0090*/  IMAD R9, R9, UR5, R0 ;  /* 0x0000000509097c24 */ /* 0x002fe2000f8e0200 */
[----:B------:R-:W0:Y:S04]  /*00a0*/  LDCU.64 UR4, c[0x0][0x358] ;  /* 0x00006b00ff0477ac */ /* 0x000e280008000a00 */
[----:B--2---:R-:W-:-:S13]  /*00b0*/  ISETP.GE.AND P0, PT, R9, UR6, PT ;  /* 0x0000000609007c0c */ /* 0x004fda000bf06270 */
[----:B------:R-:W-:Y:S05]  /*00c0*/  @P0 BRA `(.L_x_5) ;  /* 0x0000000000240947 */ /* 0x000fea0003800000 */
[----:B------:R-:W0:Y:S08]  /*00d0*/  LDC.64 R4, c[0x4][RZ] ;  /* 0x01000000ff047b82 */ /* 0x000e300000000a00 */
[----:B------:R-:W1:Y:S01]  /*00e0*/  LDC.64 R6, c[0x0][0x380] ;  /* 0x0000e000ff067b82 */ /* 0x000e620000000a00 */
[----:B0-----:R-:W2:Y:S01]  /*00f0*/  LDG.E.STRONG.SYS R11, desc[UR4][R4.64] ;  /* 0x00000004040b7981 */ /* 0x001ea2000c1f5900 */
[----:B-1----:R-:W-:-:S06]  /*0100*/  IMAD.WIDE R2, R9, 0x4, R6 ;  /* 0x0000000409027825 */ /* 0x002fcc00078e0206 */
[----:B------:R-:W3:Y:S01]  /*0110*/  LDG.E R2, desc[UR4][R2.64] ;  /* 0x0000000402027981 */ /* 0x000ee2000c1e1900 */
[----:B--2---:R-:W-:-:S06]  /*0120*/  IMAD.WIDE R6, R11, 0x4, R6 ;  /* 0x000000040b067825 */ /* 0x004fcc00078e0206 */
[----:B------:R-:W3:Y:S02]  /*0130*/  LDG.E R7, desc[UR4][R6.64] ;  /* 0x0000000406077981 */ /* 0x000ee4000c1e1900 */
[----:B---3--:R-:W-:-:S13]  /*0140*/  ISETP.GE.AND P0, PT, R2, R7, PT ;  /* 0x000000070200720c */ /* 0x008fda0003f06270 */
[----:B------:R1:W-:Y:S02]  /*0150*/  @!P0 STG.E.STRONG.SYS desc[UR4][R4.64], R9 ;  /* 0x0000000904008986 */ /* 0x0003e4000c115904 */
.L_x_5:
[----:B0-----:R-:W-:Y:S05]  /*0160*/  BSYNC.RECONVERGENT B0 ;  /* 0x0000000000007941 */ /* 0x001fea0003800200 */
.L_x_4:
[----:B------:R-:W0:Y:S01]  /*0170*/  LDCU UR6, c[0x0][0x39c] ;  /* 0x00007380ff0677ac */ /* 0x000e220008000800 */
[----:B------:R-:W-:Y:S01]  /*0180*/  BAR.SYNC.DEFER_BLOCKING 0x0 ;  /* 0x0000000000007b1d */ /* 0x000fe20000010000 */
[----:B0-----:R-:W-:-:S13]  /*0190*/  ISETP.GE.AND P0, PT, R9, UR6, PT ;  /* 0x0000000609007c0c */ /* 0x001fda000bf06270 */
[----:B------:R-:W-:Y:S05]  /*01a0*/  @P0 EXIT ;  /* 0x000000000000094d */ /* 0x000fea0003800000 */
[----:B------:R-:W-:-:S13]  /*01b0*/  ISETP.NE.AND P0, PT, R9, RZ, PT ;  /* 0x000000ff0900720c */ /* 0x000fda0003f05270 */
[----:B------:R-:W-:Y:S05]  /*01c0*/  @P0 BRA `(.L_x_6) ;  /* 0x0000000000140947 */ /* 0x000fea0003800000 */
[----:B-1----:R-:W0:Y:S02]  /*01d0*/  LDC.64 R4, c[0x4][RZ] ;  /* 0x01000000ff047b82 */ /* 0x002e240000000a00 */
[----:B0-----:R-:W2:Y:S06]  /*01e0*/  LDG.E.STRONG.SYS R5, desc[UR4][R4.64] ;  /* 0x0000000404057981 */ /* 0x001eac000c1f5900 */
[----:B------:R-:W2:Y:S02]  /*01f0*/  LDC.64 R2, c[0x0][0x388] ;  /* 0x0000e200ff027b82 */ /* 0x000ea40000000a00 */
[----:B--2---:R-:W-:Y:S01]  /*0200*/  STG.E desc[UR4][R2.64], R5 ;  /* 0x0000000502007986 */ /* 0x004fe2000c101904 */
[----:B------:R-:W-:Y:S05]  /*0210*/  EXIT ;  /* 0x000000000000794d */ /* 0x000fea0003800000 */
.L_x_6:
[----:B------:R-:W0:Y:S08]  /*0220*/  LDC.64 R2, c[0x0][0x390] ;  /* 0x0000e400ff027b82 */ /* 0x000e300000000a00 */
[----:B-1----:R-:W1:Y:S01]  /*0230*/  LDC.64 R4, c[0x0][0x388] ;  /* 0x0000e200ff047b82 */ /* 0x002e620000000a00 */
[----:B0-----:R-:W-:-:S06]  /*0240*/  IMAD.WIDE R2, R9, 0x4, R2 ;  /* 0x0000000409027825 */ /* 0x001fcc00078e0202 */
[----:B------:R-:W2:Y:S01]  /*0250*/  LDG.E R3, desc[UR4][R2.64+-0x4] ;  /* 0xfffffc0402037981 */ /* 0x000ea2000c1e1900 */
[----:B-1----:R-:W-:-:S05]  /*0260*/  IMAD.WIDE R4, R9, 0x4, R4 ;  /* 0x0000000409047825 */ /* 0x002fca00078e0204 */
[----:B--2---:R-:W-:Y:S01]  /*0270*/  STG.E desc[UR4][R4.64], R3 ;  /* 0x0000000304007986 */ /* 0x004fe2000c101904 */
[----:B------:R-:W-:Y:S05]  /*0280*/  EXIT ;  /* 0x000000000000794d */ /* 0x000fea0003800000 */
.L_x_7:
        /* <DEDUP_REMOVED lines=15> */
.L_x_15:


//--------------------- .text._Z25calculateSeamEnergyKernelPiiiS_ --------------------------
	.section	.text._Z25calculateSeamEnergyKernelPiiiS_,"ax",@progbits
	.align	128
        .global         _Z25calculateSeamEnergyKernelPiiiS_
        .type           _Z25calculateSeamEnergyKernelPiiiS_,@function
        .size           _Z25calculateSeamEnergyKernelPiiiS_,(.L_x_16 - _Z25calculateSeamEnergyKernelPiiiS_)
        .other          _Z25calculateSeamEnergyKernelPiiiS_,@"STO_CUDA_ENTRY STV_DEFAULT"
_Z25calculateSeamEnergyKernelPiiiS_:
.text._Z25calculateSeamEnergyKernelPiiiS_:
[----:B------:R-:W-:Y:S01]  /*0000*/  LDC R1, c[0x0][0x37c] ;  /* 0x0000df00ff017b82 */ /* 0x000fe20000000800 */
[----:B------:R-:W0:Y:S07]  /*0010*/  S2R R9, SR_TID.X ;  /* 0x0000000000097919 */ /* 0x000e2e0000002100 */
[----:B------:R-:W1:Y:S01]  /*0020*/  LDC.64 R10, c[0x0][0x388] ;  /* 0x0000e200ff0a7b82 */ /* 0x000e620000000a00 */
[----:B------:R-:W0:Y:S01]  /*0030*/  LDCU UR4, c[0x0][0x360] ;  /* 0x00006c00ff0477ac */ /* 0x000e220008000800 */
[----:B------:R-:W0:Y:S01]  /*0040*/  S2R R0, SR_TID.Y ;  /* 0x0000000000007919 */ /* 0x000e220000002200 */
[----:B------:R-:W2:Y:S01]  /*0050*/  LDCU UR5, c[0x0][0x370] ;  /* 0x00006e00ff0577ac */ /* 0x000ea20008000800 */
[----:B------:R-:W2:Y:S01]  /*0060*/  S2R R2, SR_CTAID.X ;  /* 0x0000000000027919 */ /* 0x000ea20000002500 */
[----:B-1----:R-:W-:Y:S01]  /*0070*/  ISETP.GE.AND P0, PT, R11, 0x2, PT ;  /* 0x000000020b00780c */ /* 0x002fe20003f06270 */
[----:B0-----:R-:W-:Y:S01]  /*0080*/  IMAD R9, R0, UR4, R9 ;  /* 0x0000000400097c24 */ /* 0x001fe2000f8e0209 */
[----:B------:R-:W0:Y:S03]  /*0090*/  LDCU UR4, c[0x0][0x38c] ;  /* 0x00007180ff0477ac */ /* 0x000e260008000800 */
[----:B--2---:R-:W-:-:S05]  /*00a0*/  IMAD R9, R2, UR5, R9 ;  /* 0x0000000502097c24 */ /* 0x004fca000f8e0209 */
[----:B------:R-:W-:-:S13]  /*00b0*/  ISETP.GE.OR P0, PT, R9, R10, !P0 ;  /* 0x0000000a0900720c */ /* 0x000fda0004706670 */
[----:B0-----:R-:W-:Y:S05]  /*00c0*/  @P0 EXIT ;  /* 0x000000000000094d */ /* 0x001fea0003800000 */
[C---:B------:R-:W-:Y:S01]  /*00d0*/  LOP3.LUT R0, R11.reuse, 0x3, RZ, 0xc0, !PT ;  /* 0x000000030b007812 */ /* 0x040fe200078ec0ff */
[----:B------:R-:W-:Y:S01]  /*00e0*/  VIADD R8, R11, 0xfffffffe ;  /* 0xfffffffe0b087836 */ /* 0x000fe20000000000 */
[----:B------:R-:W0:Y:S02]  /*00f0*/  LDCU.64 UR6, c[0x0][0x358] ;  /* 0x00006b00ff0677ac */ /* 0x000e240008000a00 */
[----:B------:R-:W-:Y:S01]  /*0100*/  ISETP.NE.AND P0, PT, R0, 0x1, PT ;  /* 0x000000010000780c */ /* 0x000fe20003f05270 */
[----:B------:R-:W-:Y:S01]  /*0110*/  VIADD R0, R10, 0xffffffff ;  /* 0xffffffff0a007836 */ /* 0x000fe20000000000 */
[----:B------:R-:W-:-:S11]  /*0120*/  MOV R6, R8 ;  /* 0x0000000800067202 */ /* 0x000fd60000000f00 */
[----:B------:R-:W-:Y:S05]  /*0130*/  @!P0 BRA `(.L_x_8) ;  /* 0x0000000000d88947 */ /* 0x000fea0003800000 */
[----:B------:R-:W1:Y:S01]  /*0140*/  LDC R12, c[0x0][0x388] ;  /* 0x0000e200ff0c7b82 */ /* 0x000e620000000800 */
[----:B------:R-:W-:Y:S01]  /*0150*/  VIADD R11, R11, 0xffffffff ;  /* 0xffffffff0b0b7836 */ /* 0x000fe20000000000 */
[----:B------:R-:W-:Y:S01]  /*0160*/  MOV R17, R8 ;  /* 0x0000000800117202 */ /* 0x000fe20000000f00 */
[-CC-:B------:R-:W-:Y:S01]  /*0170*/  IMAD R19, R8, R10.reuse, R9.reuse ;  /* 0x0000000a08137224 */ /* 0x180fe200078e0209 */
[----:B------:R-:W2:Y:S01]  /*0180*/  LDCU.64 UR8, c[0x0][0x380] ;  /* 0x00007000ff0877ac */ /* 0x000ea20008000a00 */
[CC--:B------:R-:W-:Y:S01]  /*0190*/  IMAD R13, R11.reuse, R10.reuse, 0x1 ;  /* 0x000000010b0d7424 */ /* 0x0c0fe200078e020a */
[C---:B------:R-:W-:Y:S01]  /*01a0*/  LOP3.LUT R14, R11.reuse, 0x3, RZ, 0xc0, !PT ;  /* 0x000000030b0e7812 */ /* 0x040fe200078ec0ff */
[----:B------:R-:W-:Y:S01]  /*01b0*/  IMAD R15, R11, R10, R9 ;  /* 0x0000000a0b0f7224 */ /* 0x000fe200078e0209 */
[----:B------:R-:W3:Y:S03]  /*01c0*/  LDC.64 R2, c[0x0][0x390] ;  /* 0x0000e400ff027b82 */ /* 0x000ee60000000a00 */
[----:B------:R-:W-:-:S05]  /*01d0*/  IMAD.MOV R14, RZ, RZ, -R14 ;  /* 0x000000ffff0e7224 */ /* 0x000fca00078e0a0e */
[----:B------:R-:W4:Y:S02]  /*01e0*/  LDC.64 R4, c[0x0][0x380] ;  /* 0x0000e000ff047b82 */ /* 0x000f240000000a00 */
.L_x_9:
[----:B------:R-:W-:Y:S02]  /*01f0*/  ISETP.GE.AND P0, PT, R9, 0x1, PT ;  /* 0x000000010900780c */ /* 0x000fe40003f06270 */
[----:B------:R-:W-:-:S04]  /*0200*/  IADD3 R6, PT, PT, R13, -0x1, RZ ;  /* 0xffffffff0d067810 */ /* 0x000fc80007ffe0ff */
[----:B0-----:R-:W-:Y:S02]  /*0210*/  SHF.R.S32.HI R10, RZ, 0x1f, R6 ;  /* 0x0000001fff0a7819 */ /* 0x001fe40000011406 */
[----:B------:R-:W-:-:S04]  /*0220*/  IADD3 R7, P1, PT, R9, R6, RZ ;  /* 0x0000000609077210 */ /* 0x000fc80007f3e0ff */
[----:B------:R-:W-:Y:S01]  /*0230*/  LEA.HI.X.SX32 R10, R9, R10, 0x1, P1 ;  /* 0x0000000a090a7211 */ /* 0x000fe200008f0eff */
[----:B----4-:R-:W-:Y:S01]  /*0240*/  @P0 IMAD.WIDE R20, R15, 0x4, R4 ;  /* 0x000000040f140825 */ /* 0x010fe200078e0204 */
[----:B--2---:R-:W-:-:S04]  /*0250*/  LEA R6, P1, R7, UR8, 0x2 ;  /* 0x0000000807067c11 */ /* 0x004fc8000f8210ff */
[----:B------:R-:W-:Y:S01]  /*0260*/  LEA.HI.X R7, R7, UR9, R10, 0x2, P1 ;  /* 0x0000000907077c11 */ /* 0x000fe200088f140a */
[----:B0-----:R-:W2:Y:S04]  /*0270*/  @P0 LDG.E R21, desc[UR6][R20.64] ;  /* 0x0000000614150981 */ /* 0x001ea8000c1e1900 */
[----:B------:R-:W2:Y:S01]  /*0280*/  @P0 LDG.E R10, desc[UR6][R6.64+-0x4] ;  /* 0xfffffc06060a0981 */ /* 0x000ea2000c1e1900 */
[C---:B------:R-:W-:Y:S01]  /*0290*/  ISETP.GE.AND P1, PT, R9.reuse, R0, PT ;  /* 0x000000000900720c */ /* 0x040fe20003f26270 */
[----:B------:R-:W-:Y:S02]  /*02a0*/  @P0 IMAD.IADD R18, R9, 0x1, R13 ;  /* 0x0000000109120824 */ /* 0x000fe400078e020d */
[----:B-1----:R-:W-:-:S03]  /*02b0*/  IMAD R16, R17, R12, R12 ;  /* 0x0000000c11107224 */ /* 0x002fc600078e020c */
[----:B------:R-:W-:Y:S02]  /*02c0*/  @P0 IADD3 R22, PT, PT, R18, -0x1, RZ ;  /* 0xffffffff12160810 */ /* 0x000fe40007ffe0ff */
[----:B------:R-:W-:-:S05]  /*02d0*/  IADD3 R23, PT, PT, R9, R16, RZ ;  /* 0x0000001009177210 */ /* 0x000fca0007ffe0ff */
[----:B------:R-:W4:Y:S01]  /*02e0*/  @!P1 LDG.E R6, desc[UR6][R6.64+0x4] ;  /* 0x0000040606069981 */ /* 0x000f22000c1e1900 */
[----:B--2---:R-:W-:Y:S02]  /*02f0*/  ISETP.GE.AND P2, PT, R10, R21, P0 ;  /* 0x000000150a00720c */ /* 0x004fe40000746270 */
[----:B------:R-:W0:Y:S11]  /*0300*/  @!P1 LDC.64 R10, c[0x0][0x380] ;  /* 0x0000e000ff0a9b82 */ /* 0x000e360000000a00 */
[----:B------:R-:W-:-:S04]  /*0310*/  @P2 IMAD.MOV R22, RZ, RZ, R18 ;  /* 0x000000ffff162224 */ /* 0x000fc800078e0212 */
[----:B------:R-:W-:-:S04]  /*0320*/  @P0 VIADD R23, R22, 0xffffffff ;  /* 0xffffffff16170836 */ /* 0x000fc80000000000 */
[----:B0-----:R-:W-:-:S06]  /*0330*/  @!P1 IMAD.WIDE R20, R23, 0x4, R10 ;  /* 0x0000000417149825 */ /* 0x001fcc00078e020a */
[----:B------:R-:W4:Y:S01]  /*0340*/  @!P1 LDG.E R21, desc[UR6][R20.64] ;  /* 0x0000000614159981 */ /* 0x000f22000c1e1900 */
[----:B------:R-:W-:-:S05]  /*0350*/  IMAD.WIDE R10, R19, 0x4, R4 ;  /* 0x00000004130a7825 */ /* 0x000fca00078e0204 */
[----:B------:R-:W2:Y:S01]  /*0360*/  LDG.E R27, desc[UR6][R10.64] ;  /* 0x000000060a1b7981 */ /* 0x000ea2000c1e1900 */
[----:B----4-:R-:W-:-:S13]  /*0370*/  ISETP.GE.OR P0, PT, R6, R21, P1 ;  /* 0x000000150600720c */ /* 0x010fda0000f06670 */
[----:B------:R-:W-:-:S05]  /*0380*/  @!P0 IADD3 R23, PT, PT, R15, 0x1, RZ ;  /* 0x000000010f178810 */ /* 0x000fca0007ffe0ff */
[----:B------:R-:W-:-:S06]  /*0390*/  IMAD.WIDE R24, R23, 0x4, R4 ;  /* 0x0000000417187825 */ /* 0x000fcc00078e0204 */
[----:B------:R-:W2:Y:S01]  /*03a0*/  LDG.E R24, desc[UR6][R24.64] ;  /* 0x0000000618187981 */ /* 0x000ea2000c1e1900 */
[----:B------:R-:W-:-:S04]  /*03b0*/  IADD3 R14, PT, PT, R14, 0x1, RZ ;  /* 0x000000010e0e7810 */ /* 0x000fc80007ffe0ff */
[----:B------:R-:W-:Y:S01]  /*03c0*/  ISETP.NE.AND P0, PT, R14, RZ, PT ;  /* 0x000000ff0e00720c */ /* 0x000fe20003f05270 */
[----:B------:R-:W-:Y:S01]  /*03d0*/  UIADD3 UR4, UPT, UPT, UR4, -0x1, URZ ;  /* 0xffffffff04047890 */ /* 0x000fe2000fffe0ff */
[----:B------:R-:W-:Y:S01]  /*03e0*/  VIADD R17, R17, 0xffffffff ;  /* 0xffffffff11117836 */ /* 0x000fe20000000000 */
[----:B------:R-:W-:Y:S01]  /*03f0*/  IADD3 R15, PT, PT, R15, -R12, RZ ;  /* 0x8000000c0f0f7210 */ /* 0x000fe20007ffe0ff */
[----:B------:R-:W-:Y:S02]  /*0400*/  IMAD.IADD R13, R13, 0x1, -R12 ;  /* 0x000000010d0d7824 */ /* 0x000fe400078e0a0c */
[----:B--2---:R-:W-:Y:S02]  /*0410*/  IMAD.IADD R29, R24, 0x1, R27 ;  /* 0x00000001181d7824 */ /* 0x004fe400078e021b */
[----:B---3--:R-:W-:-:S03]  /*0420*/  IMAD.WIDE R26, R19, 0x4, R2 ;  /* 0x00000004131a7825 */ /* 0x008fc600078e0202 */
[----:B------:R0:W-:Y:S04]  /*0430*/  STG.E desc[UR6][R10.64], R29 ;  /* 0x0000001d0a007986 */ /* 0x0001e8000c101906 */
[----:B------:R0:W-:Y:S01]  /*0440*/  STG.E desc[UR6][R26.64], R23 ;  /* 0x000000171a007986 */ /* 0x0001e2000c101906 */
[----:B------:R-:W-:Y:S01]  /*0450*/  IADD3 R19, PT, PT, R19, -R12, RZ ;  /* 0x8000000c13137210 */ /* 0x000fe20007ffe0ff */
[----:B------:R-:W-:Y:S06]  /*0460*/  BAR.SYNC.DEFER_BLOCKING 0x0 ;  /* 0x0000000000007b1d */ /* 0x000fec0000010000 */
[----:B------:R-:W-:Y:S05]  /*0470*/  @P0 BRA `(.L_x_9) ;  /* 0xfffffffc005c0947 */ /* 0x000fea000383ffff */
[----:B------:R-:W-:-:S06]  /*0480*/  UIADD3 UR5, UPT, UPT, UR4, -0x2, URZ ;  /* 0xfffffffe04057890 */ /* 0x000fcc000fffe0ff */
[----:B------:R-:W-:-:S07]  /*0490*/  IMAD.U32 R6, RZ, RZ, UR5 ;  /* 0x00000005ff067e24 */ /* 0x000fce000f8e00ff */
.L_x_8:
[----:B------:R-:W-:-:S13]  /*04a0*/  ISETP.GE.U32.AND P0, PT, R8, 0x3, PT ;  /* 0x000000030800780c */ /* 0x000fda0003f06070 */
[----:B0-----:R-:W-:Y:S05]  /*04b0*/  @!P0 EXIT ;  /* 0x000000000000894d */ /* 0x001fea0003800000 */
[----:B------:R-:W0:Y:S01]  /*04c0*/  LDC R7, c[0x0][0x388] ;  /* 0x0000e200ff077b82 */ /* 0x000e220000000800 */
[----:B------:R-:W-:Y:S01]  /*04d0*/  ISETP.GE.AND P0, PT, R9, 0x1, PT ;  /* 0x000000010900780c */ /* 0x000fe20003f06270 */
[----:B------:R-:W1:Y:S06]  /*04e0*/  LDCU.64 UR4, c[0x0][0x380] ;  /* 0x00007000ff0477ac */ /* 0x000e6c0008000a00 */
[----:B------:R-:W2:Y:S08]  /*04f0*/  LDC.64 R4, c[0x0][0x390] ;  /* 0x0000e400ff047b82 */ /* 0x000eb00000000a00 */
[----:B------:R-:W3:Y:S02]  /*0500*/  LDC.64 R2, c[0x0][0x380] ;  /* 0x0000e000ff027b82 */ /* 0x000ee40000000a00 */
.L_x_10:
[----:B0-----:R-:W-:-:S05]  /*0510*/  IMAD R8, R6, R7, R7 ;  /* 0x0000000706087224 */ /* 0x001fca00078e0207 */
[----:B----4-:R-:W-:Y:S02]  /*0520*/  SHF.R.S32.HI R10, RZ, 0x1f, R8 ;  /* 0x0000001fff0a7819 */ /* 0x010fe40000011408 */
[CC--:B------:R-:W-:Y:S02]  /*0530*/  IADD3 R13, P1, PT, R9.reuse, R8.reuse, RZ ;  /* 0x00000008090d7210 */ /* 0x0c0fe40007f3e0ff */
[C---:B------:R-:W-:Y:S02]  /*0540*/  IADD3 R17, PT, PT, R9.reuse, R8, RZ ;  /* 0x0000000809117210 */ /* 0x040fe40007ffe0ff */
[----:B------:R-:W-:Y:S02]  /*0550*/  LEA.HI.X.SX32 R8, R9, R10, 0x1, P1 ;  /* 0x0000000a09087211 */ /* 0x000fe400008f0eff */
[----:B-1----:R-:W-:Y:S01]  /*0560*/  LEA R12, P1, R13, UR4, 0x2 ;  /* 0x000000040d0c7c11 */ /* 0x002fe2000f8210ff */
[----:B---3--:R-:W-:-:S03]  /*0570*/  @P0 IMAD.WIDE R10, R17, 0x4, R2 ;  /* 0x00000004110a0825 */ /* 0x008fc600078e0202 */
[----:B------:R-:W-:-:S03]  /*0580*/  LEA.HI.X R13, R13, UR5, R8, 0x2, P1 ;  /* 0x000000050d0d7c11 */ /* 0x000fc600088f1408 */
[----:B------:R-:W3:Y:S04]  /*0590*/  @P0 LDG.E R11, desc[UR6][R10.64] ;  /* 0x000000060a0b0981 */ /* 0x000ee8000c1e1900 */
[----:B------:R-:W3:Y:S01]  /*05a0*/  @P0 LDG.E R8, desc[UR6][R12.64+-0x4] ;  /* 0xfffffc060c080981 */ /* 0x000ee2000c1e1900 */
[----:B------:R-:W-:Y:S02]  /*05b0*/  ISETP.GE.AND P1, PT, R9, R0, PT ;  /* 0x000000000900720c */ /* 0x000fe40003f26270 */
[----:B------:R-:W-:-:S11]  /*05c0*/  MOV R19, R17 ;  /* 0x0000001100137202 */ /* 0x000fd60000000f00 */
[----:B------:R-:W0:Y:S01]  /*05d0*/  @!P1 LDC.64 R14, c[0x0][0x380] ;  /* 0x0000e000ff0e9b82 */ /* 0x000e220000000a00 */
[----:B---3--:R-:W-:Y:S01]  /*05e0*/  ISETP.GE.AND P2, PT, R8, R11, P0 ;  /* 0x0000000b0800720c */ /* 0x008fe20000746270 */
[----:B------:R-:W-:-:S12]  /*05f0*/  @P0 VIADD R8, R17, 0xffffffff ;  /* 0xffffffff11080836 */ /* 0x000fd80000000000 */
[----:B------:R-:W-:-:S05]  /*0600*/  @P2 IMAD.MOV R8, RZ, RZ, R17 ;  /* 0x000000ffff082224 */ /* 0x000fca00078e0211 */
[----:B------:R-:W-:Y:S02]  /*0610*/  @P0 MOV R19, R8 ;  /* 0x0000000800130202 */ /* 0x000fe40000000f00 */
[----:B------:R-:W3:Y:S03]  /*0620*/  @!P1 LDG.E R8, desc[UR6][R12.64+0x4] ;  /* 0x000004060c089981 */ /* 0x000ee6000c1e1900 */
[----:B0-----:R-:W-:-:S06]  /*0630*/  @!P1 IMAD.WIDE R14, R19, 0x4, R14 ;  /* 0x00000004130e9825 */ /* 0x001fcc00078e020e */
[----:B------:R-:W3:Y:S01]  /*0640*/  @!P1 LDG.E R15, desc[UR6][R14.64] ;  /* 0x000000060e0f9981 */ /* 0x000ee2000c1e1900 */
[----:B------:R-:W-:-:S04]  /*0650*/  IMAD R25, R6, R7, R9 ;  /* 0x0000000706197224 */ /* 0x000fc800078e0209 */
[----:B------:R-:W-:-:S05]  /*0660*/  IMAD.WIDE R10, R25, 0x4, R2 ;  /* 0x00000004190a7825 */ /* 0x000fca00078e0202 */
[----:B------:R-:W4:Y:S01]  /*0670*/  LDG.E R21, desc[UR6][R10.64] ;  /* 0x000000060a157981 */ /* 0x000f22000c1e1900 */
[----:B---3--:R-:W-:-:S13]  /*0680*/  ISETP.GE.OR P0, PT, R8, R15, P1 ;  /* 0x0000000f0800720c */ /* 0x008fda0000f06670 */
[----:B------:R-:W-:-:S04]  /*0690*/  @!P0 VIADD R19, R17, 0x1 ;  /* 0x0000000111138836 */ /* 0x000fc80000000000 */
[----:B------:R-:W-:-:S06]  /*06a0*/  IMAD.WIDE R16, R19, 0x4, R2 ;  /* 0x0000000413107825 */ /* 0x000fcc00078e0202 */
[----:B------:R-:W4:Y:S01]  /*06b0*/  LDG.E R16, desc[UR6][R16.64] ;  /* 0x0000000610107981 */ /* 0x000f22000c1e1900 */
[----:B--2---:R-:W-:Y:S01]  /*06c0*/  IMAD.WIDE R12, R25, 0x4, R4 ;  /* 0x00000004190c7825 */ /* 0x004fe200078e0204 */
[----:B------:R-:W-:Y:S02]  /*06d0*/  ISETP.GE.AND P0, PT, R9, 0x1, PT ;  /* 0x000000010900780c */ /* 0x000fe40003f06270 */
[----:B----4-:R-:W-:-:S05]  /*06e0*/  IADD3 R21, PT, PT, R16, R21, RZ ;  /* 0x0000001510157210 */ /* 0x010fca0007ffe0ff */
[----:B------:R-:W-:Y:S04]  /*06f0*/  STG.E desc[UR6][R10.64], R21 ;  /* 0x000000150a007986 */ /* 0x000fe8000c101906 */
[----:B------:R0:W-:Y:S01]  /*0700*/  STG.E desc[UR6][R12.64], R19 ;  /* 0x000000130c007986 */ /* 0x0001e2000c101906 */
[----:B------:R-:W-:Y:S06]  /*0710*/  BAR.SYNC.DEFER_BLOCKING 0x0 ;  /* 0x0000000000007b1d */ /* 0x000fec0000010000 */
[----:B------:R-:W2:Y:S04]  /*0720*/  @P0 LDG.E R8, desc[UR6][R10.64+-0x4] ;  /* 0xfffffc060a080981 */ /* 0x000ea8000c1e1900 */
[----:B------:R-:W2:Y:S01]  /*0730*/  @P0 LDG.E R15, desc[UR6][R10.64] ;  /* 0x000000060a0f0981 */ /* 0x000ea2000c1e1900 */
[----:B------:R-:W-:-:S02]  /*0740*/  MOV R23, R25 ;  /* 0x0000001900177202 */ /* 0x000fc40000000f00 */
[----:B--2---:R-:W-:Y:S01]  /*0750*/  ISETP.GE.AND P2, PT, R8, R15, P0 ;  /* 0x0000000f0800720c */ /* 0x004fe20000746270 */
[----:B------:R-:W-:-:S12]  /*0760*/  @P0 VIADD R8, R25, 0xffffffff ;  /* 0xffffffff19080836 */ /* 0x000fd80000000000 */
[----:B------:R-:W-:-:S05]  /*0770*/  @P2 IMAD.MOV R8, RZ, RZ, R25 ;  /* 0x000000ffff082224 */ /* 0x000fca00078e0219 */
[----:B------:R-:W-:Y:S02]  /*0780*/  @P0 MOV R23, R8 ;  /* 0x0000000800170202 */ /* 0x000fe40000000f00 */
[----:B------:R-:W2:Y:S03]  /*0790*/  @!P1 LDG.E R8, desc[UR6][R10.64+0x4] ;  /* 0x000004060a089981 */ /* 0x000ea6000c1e1900 */
[----:B------:R-:W-:-:S06]  /*07a0*/  @!P1 IMAD.WIDE R14, R23, 0x4, R2 ;  /* 0x00000004170e9825 */ /* 0x000fcc00078e0202 */
[----:B------:R-:W2:Y:S01]  /*07b0*/  @!P1 LDG.E R15, desc[UR6][R14.64] ;  /* 0x000000060e0f9981 */ /* 0x000ea2000c1e1900 */
[----:B------:R-:W-:Y:S01]  /*07c0*/  IMAD R18, R6, R7, -R7 ;  /* 0x0000000706127224 */ /* 0x000fe200078e0a07 */
[----:B--2---:R-:W-:-:S13]  /*07d0*/  ISETP.GE.OR P2, PT, R8, R15, P1 ;  /* 0x0000000f0800720c */ /* 0x004fda0000f46670 */
[----:B------:R-:W-:Y:S01]  /*07e0*/  @!P2 VIADD R23, R25, 0x1 ;  /* 0x000000011917a836 */ /* 0x000fe20000000000 */
[----:B------:R-:W-:-:S03]  /*07f0*/  IADD3 R25, PT, PT, R9, R18, RZ ;  /* 0x0000001209197210 */ /* 0x000fc60007ffe0ff */
[----:B------:R-:W-:-:S04]  /*0800*/  IMAD.WIDE R16, R23, 0x4, R2 ;  /* 0x0000000417107825 */ /* 0x000fc800078e0202 */
[C---:B0-----:R-:W-:Y:S02]  /*0810*/  IMAD.WIDE R12, R25.reuse, 0x4, R2 ;  /* 0x00000004190c7825 */ /* 0x041fe400078e0202 */
[----:B------:R-:W2:Y:S04]  /*0820*/  LDG.E R16, desc[UR6][R16.64] ;  /* 0x0000000610107981 */ /* 0x000ea8000c1e1900 */
[----:B------:R-:W2:Y:S01]  /*0830*/  LDG.E R19, desc[UR6][R12.64] ;  /* 0x000000060c137981 */ /* 0x000ea2000c1e1900 */
[----:B------:R-:W-:-:S04]  /*0840*/  IMAD.WIDE R10, R25, 0x4, R4 ;  /* 0x00000004190a7825 */ /* 0x000fc800078e0204 */
[----:B--2---:R-:W-:-:S05]  /*0850*/  IMAD.IADD R19, R16, 0x1, R19 ;  /* 0x0000000110137824 */ /* 0x004fca00078e0213 */
[----:B------:R-:W-:Y:S04]  /*0860*/  STG.E desc[UR6][R12.64], R19 ;  /* 0x000000130c007986 */ /* 0x000fe8000c101906 */
[----:B------:R0:W-:Y:S01]  /*0870*/  STG.E desc[UR6][R10.64], R23 ;  /* 0x000000170a007986 */ /* 0x0001e2000c101906 */
[----:B------:R-:W-:Y:S06]  /*0880*/  BAR.SYNC.DEFER_BLOCKING 0x0 ;  /* 0x0000000000007b1d */ /* 0x000fec0000010000 */
[----:B------:R-:W2:Y:S04]  /*0890*/  @P0 LDG.E R8, desc[UR6][R12.64+-0x4] ;  /* 0xfffffc060c080981 */ /* 0x000ea8000c1e1900 */
[----:B------:R-:W2:Y:S01]  /*08a0*/  @P0 LDG.E R15, desc[UR6][R12.64] ;  /* 0x000000060c0f0981 */ /* 0x000ea2000c1e1900 */
[----:B------:R-:W-:Y:S01]  /*08b0*/  IMAD.MOV.U32 R21, RZ, RZ, R25 ;  /* 0x000000ffff157224 */ /* 0x000fe200078e0019 */
[----:B--2---:R-:W-:-:S02]  /*08c0*/  ISETP.GE.AND P2, PT, R8, R15, P0 ;  /* 0x0000000f0800720c */ /* 0x004fc40000746270 */
[----:B------:R-:W-:-:S11]  /*08d0*/  @P0 IADD3 R8, PT, PT, R25, -0x1, RZ ;  /* 0xffffffff19080810 */ /* 0x000fd60007ffe0ff */
[----:B------:R-:W-:-:S05]  /*08e0*/  @P2 IADD3 R8, PT, PT, R25, RZ, RZ ;  /* 0x000000ff19082210 */ /* 0x000fca0007ffe0ff */
[----:B------:R-:W-:Y:S02]  /*08f0*/  @P0 IMAD.MOV.U32 R21, RZ, RZ, R8 ;  /* 0x000000ffff150224 */ /* 0x000fe400078e0008 */
[----:B------:R-:W2:Y:S02]  /*0900*/  @!P1 LDG.E R8, desc[UR6][R12.64+0x4] ;  /* 0x000004060c089981 */ /* 0x000ea4000c1e1900 */
[----:B------:R-:W-:-:S06]  /*0910*/  @!P1 IMAD.WIDE R14, R21, 0x4, R2 ;  /* 0x00000004150e9825 */ /* 0x000fcc00078e0202 */
[----:B------:R-:W2:Y:S01]  /*0920*/  @!P1 LDG.E R15, desc[UR6][R14.64] ;  /* 0x000000060e0f9981 */ /* 0x000ea2000c1e1900 */
[----:B------:R-:W-:Y:S02]  /*0930*/  IADD3 R18, PT, PT, R18, -R7, RZ ;  /* 0x8000000712127210 */ /* 0x000fe40007ffe0ff */
        /* <DEDUP_REMOVED lines=9> */
[----:B------:R0:W-:Y:S04]  /*09d0*/  STG.E desc[UR6][R10.64], R19 ;  /* 0x000000130a007986 */ /* 0x0001e8000c101906 */
        /* <DEDUP_REMOVED lines=12> */
[----:B0-----:R-:W-:-:S05]  /*0aa0*/  IADD3 R19, PT, PT, R9, -R7, R18 ;  /* 0x8000000709137210 */ /* 0x001fca0007ffe012 */
[----:B------:R-:W-:-:S05]  /*0ab0*/  IMAD.WIDE R16, R19, 0x4, R2 ;  /* 0x0000000413107825 */ /* 0x000fca00078e0202 */
[----:B-1----:R-:W3:Y:S01]  /*0ac0*/  LDG.E R21, desc[UR6][R16.64] ;  /* 0x0000000610157981 */ /* 0x002ee2000c1e1900 */
[----:B--2---:R-:W-:-:S13]  /*0ad0*/  ISETP.GE.OR P2, PT, R8, R15, P1 ;  /* 0x0000000f0800720c */ /* 0x004fda0000f46670 */
[----:B------:R-:W-:-:S05]  /*0ae0*/  @!P2 IADD3 R23, PT, PT, R25, 0x1, RZ ;  /* 0x000000011917a810 */ /* 0x000fca0007ffe0ff */
[----:B------:R-:W-:-:S06]  /*0af0*/  IMAD.WIDE R12, R23, 0x4, R2 ;  /* 0x00000004170c7825 */ /* 0x000fcc00078e0202 */
[----:B------:R-:W3:Y:S01]  /*0b00*/  LDG.E R12, desc[UR6][R12.64] ;  /* 0x000000060c0c7981 */ /* 0x000ee2000c1e1900 */
[C---:B------:R-:W-:Y:S01]  /*0b10*/  ISETP.GT.AND P1, PT, R6.reuse, 0x3, PT ;  /* 0x000000030600780c */ /* 0x040fe20003f24270 */
[----:B------:R-:W-:Y:S01]  /*0b20*/  IMAD.WIDE R10, R19, 0x4, R4 ;  /* 0x00000004130a7825 */ /* 0x000fe200078e0204 */
[----:B------:R-:W-:-:S03]  /*0b30*/  IADD3 R6, PT, PT, R6, -0x4, RZ ;  /* 0xfffffffc06067810 */ /* 0x000fc60007ffe0ff */
[----:B---3--:R-:W-:-:S05]  /*0b40*/  IMAD.IADD R21, R12, 0x1, R21 ;  /* 0x000000010c157824 */ /* 0x008fca00078e0215 */
[----:B------:R4:W-:Y:S04]  /*0b50*/  STG.E desc[UR6][R16.64], R21 ;  /* 0x0000001510007986 */ /* 0x0009e8000c101906 */
[----:B------:R4:W-:Y:S01]  /*0b60*/  STG.E desc[UR6][R10.64], R23 ;  /* 0x000000170a007986 */ /* 0x0009e2000c101906 */
[----:B------:R-:W-:Y:S06]  /*0b70*/  BAR.SYNC.DEFER_BLOCKING 0x0 ;  /* 0x0000000000007b1d */ /* 0x000fec0000010000 */
[----:B------:R-:W-:Y:S05]  /*0b80*/  @P1 BRA `(.L_x_10) ;  /* 0xfffffff800601947 */ /* 0x000fea000383ffff */
[----:B------:R-:W-:Y:S05]  /*0b90*/  EXIT ;  /* 0x000000000000794d */ /* 0x000fea0003800000 */
.L_x_11:
        /* <DEDUP_REMOVED lines=14> */
.L_x_16:


//--------------------- .text._Z19edgeDetectionKernelPhiiPiS0_iS0_ --------------------------
	.section	.text._Z19edgeDetectionKernelPhiiPiS0_iS0_,"ax",@progbits
	.align	128
        .global         _Z19edgeDetectionKernelPhiiPiS0_iS0_
        .type           _Z19edgeDetectionKernelPhiiPiS0_iS0_,@function
        .size           _Z19edgeDetectionKernelPhiiPiS0_iS0_,(.L_x_17 - _Z19edgeDetectionKernelPhiiPiS0_iS0_)
        .other          _Z19edgeDetectionKernelPhiiPiS0_iS0_,@"STO_CUDA_ENTRY STV_DEFAULT"
_Z19edgeDetectionKernelPhiiPiS0_iS0_:
.text._Z19edgeDetectionKernelPhiiPiS0_iS0_:
[----:B------:R-:W-:Y:S01]  /*0000*/  LDC R1, c[0x0][0x37c] ;  /* 0x0000df00ff017b82 */ /* 0x000fe20000000800 */
[----:B------:R-:W0:Y:S07]  /*0010*/  S2R R19, SR_TID.Y ;  /* 0x0000000000137919 */ /* 0x000e2e0000002200 */
[----:B------:R-:W1:Y:S01]  /*0020*/  LDC R0, c[0x0][0x360] ;  /* 0x0000d800ff007b82 */ /* 0x000e620000000800 */
[----:B------:R-:W1:Y:S07]  /*0030*/  S2R R17, SR_TID.X ;  /* 0x0000000000117919 */ /* 0x000e6e0000002100 */
[----:B------:R-:W0:Y:S08]  /*0040*/  S2UR UR5, SR_CTAID.Y ;  /* 0x00000000000579c3 */ /* 0x000e300000002600 */
[----:B------:R-:W0:Y:S08]  /*0050*/  LDC R4, c[0x0][0x364] ;  /* 0x0000d900ff047b82 */ /* 0x000e300000000800 */
[----:B------:R-:W1:Y:S08]  /*0060*/  S2UR UR4, SR_CTAID.X ;  /* 0x00000000000479c3 */ /* 0x000e700000002500 */
[----:B------:R-:W2:Y:S01]  /*0070*/  LDC.64 R2, c[0x0][0x388] ;  /* 0x0000e200ff027b82 */ /* 0x000ea20000000a00 */
[----:B0-----:R-:W-:-:S02]  /*0080*/  IMAD R19, R4, UR5, R19 ;  /* 0x0000000504137c24 */ /* 0x001fc4000f8e0213 */
[----:B-1----:R-:W-:-:S03]  /*0090*/  IMAD R17, R0, UR4, R17 ;  /* 0x0000000400117c24 */ /* 0x002fc6000f8e0211 */
[----:B--2---:R-:W-:-:S04]  /*00a0*/  ISETP.GE.AND P0, PT, R19, R3, PT ;  /* 0x000000031300720c */ /* 0x004fc80003f06270 */
[----:B------:R-:W-:-:S13]  /*00b0*/  ISETP.GE.OR P0, PT, R17, R2, P0 ;  /* 0x000000021100720c */ /* 0x000fda0000706670 */
[----:B------:R-:W-:Y:S05]  /*00c0*/  @P0 EXIT ;  /* 0x000000000000094d */ /* 0x000fea0003800000 */
[----:B------:R-:W-:Y:S01]  /*00d0*/  VIMNMX R0, PT, PT, R17, 0x1, !PT ;  /* 0x0000000111007848 */ /* 0x000fe20007fe0100 */
[----:B------:R-:W0:Y:S01]  /*00e0*/  LDCU.64 UR6, c[0x0][0x380] ;  /* 0x00007000ff0677ac */ /* 0x000e220008000a00 */
[C---:B------:R-:W-:Y:S01]  /*00f0*/  VIADD R13, R2.reuse, 0xffffffff ;  /* 0xffffffff020d7836 */ /* 0x040fe20000000000 */
[----:B------:R-:W-:Y:S01]  /*0100*/  ISETP.GE.AND P0, PT, R2, 0x1, PT ;  /* 0x000000010200780c */ /* 0x000fe20003f06270 */
[----:B------:R-:W1:Y:S01]  /*0110*/  LDC.64 R4, c[0x0][0x390] ;  /* 0x0000e400ff047b82 */ /* 0x000e620000000a00 */
[----:B------:R-:W-:Y:S01]  /*0120*/  VIADD R0, R0, 0xffffffff ;  /* 0xffffffff00007836 */ /* 0x000fe20000000000 */
[----:B------:R-:W-:Y:S01]  /*0130*/  VIMNMX.U32 R8, PT, PT, R19, 0x1, !PT ;  /* 0x0000000113087848 */ /* 0x000fe20007fe0000 */
[----:B------:R-:W1:Y:S01]  /*0140*/  LDCU.64 UR4, c[0x0][0x358] ;  /* 0x00006b00ff0477ac */ /* 0x000e620008000a00 */
[----:B------:R-:W-:Y:S02]  /*0150*/  VIMNMX R9, PT, PT, R17, -0x1, !PT ;  /* 0xffffffff11097848 */ /* 0x000fe40007fe0100 */
[----:B------:R-:W-:Y:S01]  /*0160*/  SEL R15, R13, R0, !P0 ;  /* 0x000000000d0f7207 */ /* 0x000fe20004000000 */
[----:B------:R-:W-:Y:S01]  /*0170*/  VIADD R8, R8, 0xffffffff ;  /* 0xffffffff08087836 */ /* 0x000fe20000000000 */
[----:B------:R-:W2:Y:S01]  /*0180*/  LDC.64 R6, c[0x0][0x398] ;  /* 0x0000e600ff067b82 */ /* 0x000ea20000000a00 */
[----:B------:R-:W-:Y:S01]  /*0190*/  ISETP.GT.AND P0, PT, R2, RZ, PT ;  /* 0x000000ff0200720c */ /* 0x000fe20003f04270 */
[----:B------:R-:W-:Y:S01]  /*01a0*/  VIADD R9, R9, 0x1 ;  /* 0x0000000109097836 */ /* 0x000fe20000000000 */
[----:B------:R-:W-:Y:S01]  /*01b0*/  VIMNMX R0, PT, PT, RZ, R17, !PT ;  /* 0x00000011ff007248 */ /* 0x000fe20007fe0100 */
[----:B------:R-:W-:-:S03]  /*01c0*/  IMAD R10, R8, R2, R15 ;  /* 0x00000002080a7224 */ /* 0x000fc600078e020f */
[-C--:B------:R-:W-:Y:S02]  /*01d0*/  SEL R29, R0, R13.reuse, P0 ;  /* 0x0000000d001d7207 */ /* 0x080fe40000000000 */
[----:B0-----:R-:W-:Y:S02]  /*01e0*/  IADD3 R22, P1, PT, R10, UR6, RZ ;  /* 0x000000060a167c10 */ /* 0x001fe4000ff3e0ff */
[CC--:B------:R-:W-:Y:S01]  /*01f0*/  ISETP.GE.AND P0, PT, R9.reuse, R2.reuse, PT ;  /* 0x000000020900720c */ /* 0x0c0fe20003f06270 */
[----:B------:R-:W-:Y:S01]  /*0200*/  IMAD R0, R8, R2, R29 ;  /* 0x0000000208007224 */ /* 0x000fe200078e021d */
[----:B------:R-:W-:Y:S02]  /*0210*/  LEA.HI.X.SX32 R23, R10, UR7, 0x1, P1 ;  /* 0x000000070a177c11 */ /* 0x000fe400088f0eff */
[----:B------:R-:W-:Y:S01]  /*0220*/  SEL R13, R9, R13, !P0 ;  /* 0x0000000d090d7207 */ /* 0x000fe20004000000 */
[----:B-1----:R-:W3:Y:S01]  /*0230*/  LDG.E R16, desc[UR4][R4.64+0x4] ;  /* 0x0000040404107981 */ /* 0x002ee2000c1e1900 */
[----:B------:R-:W-:-:S03]  /*0240*/  IADD3 R10, P1, PT, R0, UR6, RZ ;  /* 0x00000006000a7c10 */ /* 0x000fc6000ff3e0ff */
[----:B------:R-:W-:Y:S01]  /*0250*/  IMAD R9, R8, R2, R13 ;  /* 0x0000000208097224 */ /* 0x000fe200078e020d */
[----:B------:R-:W-:Y:S01]  /*0260*/  LEA.HI.X.SX32 R11, R0, UR7, 0x1, P1 ;  /* 0x00000007000b7c11 */ /* 0x000fe200088f0eff */
[----:B------:R-:W4:Y:S04]  /*0270*/  LDG.E.U8 R27, desc[UR4][R22.64] ;  /* 0x00000004161b7981 */ /* 0x000f28000c1e1100 */
[----:B------:R-:W5:Y:S04]  /*0280*/  LDG.E R0, desc[UR4][R4.64] ;  /* 0x0000000404007981 */ /* 0x000f68000c1e1900 */
[----:B--2---:R-:W2:Y:S01]  /*0290*/  LDG.E R25, desc[UR4][R6.64] ;  /* 0x0000000406197981 */ /* 0x004ea2000c1e1900 */
[----:B------:R-:W-:-:S03]  /*02a0*/  IADD3 R8, P0, PT, R9, UR6, RZ ;  /* 0x0000000609087c10 */ /* 0x000fc6000ff1e0ff */
[----:B------:R0:W2:Y:S01]  /*02b0*/  LDG.E.U8 R18, desc[UR4][R10.64] ;  /* 0x000000040a127981 */ /* 0x0000a2000c1e1100 */
[----:B------:R-:W-:-:S03]  /*02c0*/  LEA.HI.X.SX32 R9, R9, UR7, 0x1, P0 ;  /* 0x0000000709097c11 */ /* 0x000fc600080f0eff */
[----:B------:R-:W2:Y:S04]  /*02d0*/  LDG.E R20, desc[UR4][R6.64+0x4] ;  /* 0x0000040406147981 */ /* 0x000ea8000c1e1900 */
[----:B------:R-:W2:Y:S04]  /*02e0*/  LDG.E R21, desc[UR4][R4.64+0x8] ;  /* 0x0000080404157981 */ /* 0x000ea8000c1e1900 */
[----:B------:R1:W2:Y:S04]  /*02f0*/  LDG.E.U8 R22, desc[UR4][R8.64] ;  /* 0x0000000408167981 */ /* 0x0002a8000c1e1100 */
[----:B------:R-:W2:Y:S01]  /*0300*/  LDG.E R23, desc[UR4][R6.64+0x8] ;  /* 0x0000080406177981 */ /* 0x000ea2000c1e1900 */
[----:B------:R-:W-:-:S05]  /*0310*/  VIADD R24, R19, 0x1 ;  /* 0x0000000113187836 */ /* 0x000fca0000000000 */
[----:B------:R-:W-:Y:S01]  /*0320*/  ISETP.GE.U32.AND P0, PT, R24, R3, PT ;  /* 0x000000031800720c */ /* 0x000fe20003f06070 */
[CC--:B------:R-:W-:Y:S02]  /*0330*/  IMAD R12, R19.reuse, R2.reuse, R29 ;  /* 0x00000002130c7224 */ /* 0x0c0fe400078e021d */
[----:B0-----:R-:W-:-:S10]  /*0340*/  IMAD R11, R19, R2, R15 ;  /* 0x00000002130b7224 */ /* 0x001fd400078e020f */
[----:B------:R-:W-:Y:S01]  /*0350*/  @P0 VIADD R24, R3, 0xffffffff ;  /* 0xffffffff03180836 */ /* 0x000fe20000000000 */
[----:B------:R-:W-:-:S03]  /*0360*/  IADD3 R14, P0, PT, R12, UR6, RZ ;  /* 0x000000060c0e7c10 */ /* 0x000fc6000ff1e0ff */
[-C--:B------:R-:W-:Y:S01]  /*0370*/  IMAD R3, R24, R2.reuse, R15 ;  /* 0x0000000218037224 */ /* 0x080fe200078e020f */
[----:B------:R-:W-:Y:S02]  /*0380*/  LEA.HI.X.SX32 R15, R12, UR7, 0x1, P0 ;  /* 0x000000070c0f7c11 */ /* 0x000fe400080f0eff */
[----:B-1----:R-:W-:Y:S02]  /*0390*/  IADD3 R8, P1, PT, R11, UR6, RZ ;  /* 0x000000060b087c10 */ /* 0x002fe4000ff3e0ff */
[----:B------:R-:W-:Y:S01]  /*03a0*/  IADD3 R10, P0, PT, R3, UR6, RZ ;  /* 0x00000006030a7c10 */ /* 0x000fe2000ff1e0ff */
[CC--:B------:R-:W-:Y:S01]  /*03b0*/  IMAD R26, R24.reuse, R2.reuse, R29 ;  /* 0x00000002181a7224 */ /* 0x0c0fe200078e021d */
[----:B------:R-:W-:Y:S01]  /*03c0*/  LEA.HI.X.SX32 R9, R11, UR7, 0x1, P1 ;  /* 0x000000070b097c11 */ /* 0x000fe200088f0eff */
[-CC-:B------:R-:W-:Y:S01]  /*03d0*/  IMAD R24, R24, R2.reuse, R13.reuse ;  /* 0x0000000218187224 */ /* 0x180fe200078e020d */
[----:B------:R-:W-:Y:S01]  /*03e0*/  LEA.HI.X.SX32 R11, R3, UR7, 0x1, P0 ;  /* 0x00000007030b7c11 */ /* 0x000fe200080f0eff */
[----:B------:R-:W-:Y:S01]  /*03f0*/  IMAD R13, R19, R2, R13 ;  /* 0x00000002130d7224 */ /* 0x000fe200078e020d */
[----:B------:R-:W2:Y:S04]  /*0400*/  LDG.E.U8 R14, desc[UR4][R14.64] ;  /* 0x000000040e0e7981 */ /* 0x000ea8000c1e1100 */
[C---:B------:R-:W-:Y:S01]  /*0410*/  IADD3 R12, P1, PT, R13.reuse, UR6, RZ ;  /* 0x000000060d0c7c10 */ /* 0x040fe2000ff3e0ff */
[----:B------:R-:W2:Y:S04]  /*0420*/  LDG.E.U8 R8, desc[UR4][R8.64] ;  /* 0x0000000408087981 */ /* 0x000ea8000c1e1100 */
[----:B------:R0:W2:Y:S01]  /*0430*/  LDG.E.U8 R28, desc[UR4][R10.64] ;  /* 0x000000040a1c7981 */ /* 0x0000a2000c1e1100 */
[----:B------:R-:W-:-:S03]  /*0440*/  LEA.HI.X.SX32 R13, R13, UR7, 0x1, P1 ;  /* 0x000000070d0d7c11 */ /* 0x000fc600088f0eff */
[----:B------:R-:W2:Y:S04]  /*0450*/  LDG.E R15, desc[UR4][R4.64+0xc] ;  /* 0x00000c04040f7981 */ /* 0x000ea8000c1e1900 */
[----:B------:R-:W2:Y:S01]  /*0460*/  LDG.E R9, desc[UR4][R6.64+0x10] ;  /* 0x0000100406097981 */ /* 0x000ea2000c1e1900 */
[----:B0-----:R-:W-:-:S03]  /*0470*/  IADD3 R10, P0, PT, R26, UR6, RZ ;  /* 0x000000061a0a7c10 */ /* 0x001fc6000ff1e0ff */
[----:B------:R-:W2:Y:S01]  /*0480*/  LDG.E.U8 R12, desc[UR4][R12.64] ;  /* 0x000000040c0c7981 */ /* 0x000ea2000c1e1100 */
[----:B------:R-:W-:-:S05]  /*0490*/  LEA.HI.X.SX32 R11, R26, UR7, 0x1, P0 ;  /* 0x000000071a0b7c11 */ /* 0x000fca00080f0eff */
[----:B------:R-:W2:Y:S04]  /*04a0*/  LDG.E.U8 R10, desc[UR4][R10.64] ;  /* 0x000000040a0a7981 */ /* 0x000ea8000c1e1100 */
[----:B------:R-:W2:Y:S04]  /*04b0*/  LDG.E R13, desc[UR4][R4.64+0x14] ;  /* 0x00001404040d7981 */ /* 0x000ea8000c1e1900 */
[----:B------:R-:W2:Y:S01]  /*04c0*/  LDG.E R11, desc[UR4][R6.64+0x1c] ;  /* 0x00001c04060b7981 */ /* 0x000ea2000c1e1900 */
[----:B---3--:R-:W-:Y:S02]  /*04d0*/  I2FP.F32.S32 R16, R16 ;  /* 0x0000001000107245 */ /* 0x008fe40000201400 */
[----:B-----5:R-:W-:-:S02]  /*04e0*/  I2FP.F32.S32 R29, R0 ;  /* 0x00000000001d7245 */ /* 0x020fc40000201400 */
[----:B----4-:R-:W-:Y:S02]  /*04f0*/  I2FP.F32.U32 R0, R27 ;  /* 0x0000001b00007245 */ /* 0x010fe40000201000 */
[----:B--2---:R-:W-:Y:S01]  /*0500*/  I2FP.F32.S32 R3, R25 ;  /* 0x0000001900037245 */ /* 0x004fe20000201400 */
[----:B------:R-:W2:Y:S01]  /*0510*/  LDG.E R27, desc[UR4][R6.64+0x20] ;  /* 0x00002004061b7981 */ /* 0x000ea2000c1e1900 */
[----:B------:R-:W-:-:S03]  /*0520*/  I2FP.F32.U32 R18, R18 ;  /* 0x0000001200127245 */ /* 0x000fc60000201000 */
[C---:B------:R-:W-:Y:S01]  /*0530*/  FFMA R3, R0.reuse, R3, RZ ;  /* 0x0000000300037223 */ /* 0x040fe200000000ff */
[----:B------:R-:W-:Y:S01]  /*0540*/  FFMA R29, R0, R29, RZ ;  /* 0x0000001d001d7223 */ /* 0x000fe200000000ff */
[----:B------:R-:W-:Y:S01]  /*0550*/  I2FP.F32.S32 R25, R20 ;  /* 0x0000001400197245 */ /* 0x000fe20000201400 */
[----:B------:R-:W3:Y:S02]  /*0560*/  LDG.E R0, desc[UR4][R6.64+0xc] ;  /* 0x00000c0406007981 */ /* 0x000ee4000c1e1900 */
[C---:B------:R-:W-:Y:S02]  /*0570*/  FFMA R20, R18.reuse, R16, R29 ;  /* 0x0000001012147223 */ /* 0x040fe4000000001d */
[----:B------:R-:W-:Y:S01]  /*0580*/  FFMA R25, R18, R25, R3 ;  /* 0x0000001912197223 */ /* 0x000fe20000000003 */
[----:B------:R-:W-:Y:S01]  /*0590*/  I2FP.F32.S32 R18, R21 ;  /* 0x0000001500127245 */ /* 0x000fe20000201400 */
[----:B------:R-:W4:Y:S01]  /*05a0*/  LDG.E R3, desc[UR4][R4.64+0x10] ;  /* 0x0000100404037981 */ /* 0x000f22000c1e1900 */
[----:B------:R-:W-:-:S03]  /*05b0*/  I2FP.F32.U32 R21, R22 ;  /* 0x0000001600157245 */ /* 0x000fc60000201000 */
[----:B------:R-:W5:Y:S01]  /*05c0*/  LDG.E R16, desc[UR4][R6.64+0x14] ;  /* 0x0000140406107981 */ /* 0x000f62000c1e1900 */
[----:B------:R-:W-:Y:S01]  /*05d0*/  I2FP.F32.S32 R26, R23 ;  /* 0x00000017001a7245 */ /* 0x000fe20000201400 */
[C---:B------:R-:W-:Y:S01]  /*05e0*/  FFMA R22, R21.reuse, R18, R20 ;  /* 0x0000001215167223 */ /* 0x040fe20000000014 */
[C---:B------:R-:W-:Y:S01]  /*05f0*/  IADD3 R20, P0, PT, R24.reuse, UR6, RZ ;  /* 0x0000000618147c10 */ /* 0x040fe2000ff1e0ff */
[----:B------:R-:W2:Y:S02]  /*0600*/  LDG.E R18, desc[UR4][R4.64+0x18] ;  /* 0x0000180404127981 */ /* 0x000ea4000c1e1900 */
[----:B------:R-:W-:Y:S02]  /*0610*/  FFMA R26, R21, R26, R25 ;  /* 0x0000001a151a7223 */ /* 0x000fe40000000019 */
[----:B------:R-:W2:Y:S01]  /*0620*/  LDG.E R23, desc[UR4][R6.64+0x18] ;  /* 0x0000180406177981 */ /* 0x000ea2000c1e1900 */
[----:B------:R-:W-:-:S03]  /*0630*/  LEA.HI.X.SX32 R21, R24, UR7, 0x1, P0 ;  /* 0x0000000718157c11 */ /* 0x000fc600080f0eff */
[----:B------:R-:W2:Y:S04]  /*0640*/  LDG.E R25, desc[UR4][R4.64+0x1c] ;  /* 0x00001c0404197981 */ /* 0x000ea8000c1e1900 */
[----:B------:R0:W2:Y:S04]  /*0650*/  LDG.E R24, desc[UR4][R4.64+0x20] ;  /* 0x0000200404187981 */ /* 0x0000a8000c1e1900 */
[----:B------:R-:W2:Y:S01]  /*0660*/  LDG.E.U8 R20, desc[UR4][R20.64] ;  /* 0x0000000414147981 */ /* 0x000ea2000c1e1100 */
[----:B------:R-:W-:Y:S02]  /*0670*/  I2FP.F32.S32 R29, R15 ;  /* 0x0000000f001d7245 */ /* 0x000fe40000201400 */
[----:B------:R-:W-:-:S02]  /*0680*/  I2FP.F32.U32 R15, R8 ;  /* 0x00000008000f7245 */ /* 0x000fc40000201000 */
[----:B------:R-:W-:-:S03]  /*0690*/  I2FP.F32.S32 R9, R9 ;  /* 0x0000000900097245 */ /* 0x000fc60000201400 */
[----:B------:R-:W-:Y:S01]  /*06a0*/  FFMA R22, R15, R29, R22 ;  /* 0x0000001d0f167223 */ /* 0x000fe20000000016 */
[----:B0-----:R-:W-:Y:S02]  /*06b0*/  I2FP.F32.U32 R5, R12 ;  /* 0x0000000c00057245 */ /* 0x001fe40000201000 */
[----:B------:R-:W-:Y:S02]  /*06c0*/  I2FP.F32.S32 R13, R13 ;  /* 0x0000000d000d7245 */ /* 0x000fe40000201400 */
[----:B------:R-:W-:Y:S01]  /*06d0*/  I2FP.F32.S32 R11, R11 ;  /* 0x0000000b000b7245 */ /* 0x000fe20000201400 */
[----:B------:R-:W-:Y:S01]  /*06e0*/  IMAD R17, R19, R2, R17 ;  /* 0x0000000213117224 */ /* 0x000fe200078e0211 */
[----:B---3--:R-:W-:Y:S02]  /*06f0*/  I2FP.F32.S32 R0, R0 ;  /* 0x0000000000007245 */ /* 0x008fe40000201400 */
[----:B----4-:R-:W-:-:S03]  /*0700*/  I2FP.F32.S32 R8, R3 ;  /* 0x0000000300087245 */ /* 0x010fc60000201400 */
[----:B------:R-:W-:Y:S01]  /*0710*/  FFMA R0, R15, R0, R26 ;  /* 0x000000000f007223 */ /* 0x000fe2000000001a */
[----:B------:R-:W-:Y:S02]  /*0720*/  I2FP.F32.U32 R3, R14 ;  /* 0x0000000e00037245 */ /* 0x000fe40000201000 */
[----:B-----5:R-:W-:-:S03]  /*0730*/  I2FP.F32.S32 R7, R16 ;  /* 0x0000001000077245 */ /* 0x020fc60000201400 */
[C---:B------:R-:W-:Y:S01]  /*0740*/  FFMA R8, R3.reuse, R8, R22 ;  /* 0x0000000803087223 */ /* 0x040fe20000000016 */
[----:B------:R-:W-:Y:S01]  /*0750*/  FFMA R0, R3, R9, R0 ;  /* 0x0000000903007223 */ /* 0x000fe20000000000 */
[----:B--2---:R-:W-:Y:S02]  /*0760*/  I2FP.F32.S32 R18, R18 ;  /* 0x0000001200127245 */ /* 0x004fe40000201400 */
[----:B------:R-:W-:Y:S01]  /*0770*/  I2FP.F32.U32 R3, R28 ;  /* 0x0000001c00037245 */ /* 0x000fe20000201000 */
[C---:B------:R-:W-:Y:S01]  /*0780*/  FFMA R8, R5.reuse, R13, R8 ;  /* 0x0000000d05087223 */ /* 0x040fe20000000008 */
[----:B------:R-:W-:Y:S01]  /*0790*/  I2FP.F32.S32 R23, R23 ;  /* 0x0000001700177245 */ /* 0x000fe20000201400 */
[----:B------:R-:W-:Y:S01]  /*07a0*/  FFMA R0, R5, R7, R0 ;  /* 0x0000000705007223 */ /* 0x000fe20000000000 */
[----:B------:R-:W-:Y:S01]  /*07b0*/  I2FP.F32.U32 R7, R10 ;  /* 0x0000000a00077245 */ /* 0x000fe20000201000 */
[C---:B------:R-:W-:Y:S01]  /*07c0*/  FFMA R8, R3.reuse, R18, R8 ;  /* 0x0000001203087223 */ /* 0x040fe20000000008 */
[----:B------:R-:W-:Y:S01]  /*07d0*/  I2FP.F32.S32 R25, R25 ;  /* 0x0000001900197245 */ /* 0x000fe20000201400 */
[----:B------:R-:W-:Y:S01]  /*07e0*/  FFMA R0, R3, R23, R0 ;  /* 0x0000001703007223 */ /* 0x000fe20000000000 */
[----:B------:R-:W0:Y:S01]  /*07f0*/  LDC.64 R4, c[0x0][0x3a8] ;  /* 0x0000ea00ff047b82 */ /* 0x000e220000000a00 */
[----:B------:R-:W-:-:S02]  /*0800*/  I2FP.F32.S32 R24, R24 ;  /* 0x0000001800187245 */ /* 0x000fc40000201400 */
[----:B------:R-:W-:Y:S01]  /*0810*/  I2FP.F32.S32 R27, R27 ;  /* 0x0000001b001b7245 */ /* 0x000fe20000201400 */
[C---:B------:R-:W-:Y:S01]  /*0820*/  FFMA R8, R7.reuse, R25, R8 ;  /* 0x0000001907087223 */ /* 0x040fe20000000008 */
[----:B------:R-:W-:Y:S01]  /*0830*/  I2FP.F32.U32 R3, R20 ;  /* 0x0000001400037245 */ /* 0x000fe20000201000 */
[----:B------:R-:W-:-:S04]  /*0840*/  FFMA R0, R7, R11, R0 ;  /* 0x0000000b07007223 */ /* 0x000fc80000000000 */
[C---:B------:R-:W-:Y:S01]  /*0850*/  FFMA R8, R3.reuse, R24, R8 ;  /* 0x0000001803087223 */ /* 0x040fe20000000008 */
[----:B------:R-:W-:-:S04]  /*0860*/  FFMA R27, R3, R27, R0 ;  /* 0x0000001b031b7223 */ /* 0x000fc80000000000 */
[----:B------:R-:W-:-:S04]  /*0870*/  FADD R8, |R8|, |R27| ;  /* 0x4000001b08087221 */ /* 0x000fc80000000200 */
[----:B------:R-:W1:Y:S01]  /*0880*/  F2I.TRUNC.NTZ R3, R8 ;  /* 0x0000000800037305 */ /* 0x000e62000020f100 */
[----:B0-----:R-:W-:-:S05]  /*0890*/  IMAD.WIDE R4, R17, 0x4, R4 ;  /* 0x0000000411047825 */ /* 0x001fca00078e0204 */
[----:B-1----:R-:W-:Y:S01]  /*08a0*/  STG.E desc[UR4][R4.64], R3 ;  /* 0x0000000304007986 */ /* 0x002fe2000c101904 */
[----:B------:R-:W-:Y:S05]  /*08b0*/  EXIT ;  /* 0x000000000000794d */ /* 0x000fea0003800000 */
.L_x_12:
        /* <DEDUP_REMOVED lines=12> */
.L_x_17:


//--------------------- .text._Z21convertRgb2GrayKernelPhiiS_ --------------------------
	.section	.text._Z21convertRgb2GrayKernelPhiiS_,"ax",@progbits
	.align	128
        .global         _Z21convertRgb2GrayKernelPhiiS_
        .type           _Z21convertRgb2GrayKernelPhiiS_,@function
        .size           _Z21convertRgb2GrayKernelPhiiS_,(.L_x_18 - _Z21convertRgb2GrayKernelPhiiS_)
        .other          _Z21convertRgb2GrayKernelPhiiS_,@"STO_CUDA_ENTRY STV_DEFAULT"
_Z21convertRgb2GrayKernelPhiiS_:
.text._Z21convertRgb2GrayKernelPhiiS_:
[----:B------:R-:W-:Y:S01]  /*0000*/  LDC R1, c[0x0][0x37c] ;  /* 0x0000df00ff017b82 */ /* 0x000fe20000000800 */
[----:B------:R-:W0:Y:S07]  /*0010*/  S2R R3, SR_TID.Y ;  /* 0x0000000000037919 */ /* 0x000e2e0000002200 */
[----:B------:R-:W1:Y:S01]  /*0020*/  LDC R5, c[0x0][0x360] ;  /* 0x0000d800ff057b82 */ /* 0x000e620000000800 */
[----:B------:R-:W2:Y:S01]  /*0030*/  LDCU.64 UR6, c[0x0][0x388] ;  /* 0x00007100ff0677ac */ /* 0x000ea20008000a00 */
[----:B------:R-:W1:Y:S06]  /*0040*/  S2R R0, SR_TID.X ;  /* 0x0000000000007919 */ /* 0x000e6c0000002100 */
[----:B------:R-:W0:Y:S08]  /*0050*/  S2UR UR5, SR_CTAID.Y ;  /* 0x00000000000579c3 */ /* 0x000e300000002600 */
[----:B------:R-:W0:Y:S08]  /*0060*/  LDC R2, c[0x0][0x364] ;  /* 0x0000d900ff027b82 */ /* 0x000e300000000800 */
[----:B------:R-:W1:Y:S01]  /*0070*/  S2UR UR4, SR_CTAID.X ;  /* 0x00000000000479c3 */ /* 0x000e620000002500 */
[----:B0-----:R-:W-:-:S05]  /*0080*/  IMAD R3, R2, UR5, R3 ;  /* 0x0000000502037c24 */ /* 0x001fca000f8e0203 */
[----:B--2---:R-:W-:Y:S01]  /*0090*/  ISETP.GE.AND P0, PT, R3, UR7, PT ;  /* 0x0000000703007c0c */ /* 0x004fe2000bf06270 */
[----:B-1----:R-:W-:-:S05]  /*00a0*/  IMAD R0, R5, UR4, R0 ;  /* 0x0000000405007c24 */ /* 0x002fca000f8e0200 */
[----:B------:R-:W-:-:S13]  /*00b0*/  ISETP.GE.OR P0, PT, R0, UR6, P0 ;  /* 0x0000000600007c0c */ /* 0x000fda0008706670 */
[----:B------:R-:W-:Y:S05]  /*00c0*/  @P0 EXIT ;  /* 0x000000000000094d */ /* 0x000fea0003800000 */
[----:B------:R-:W0:Y:S01]  /*00d0*/  LDCU.64 UR8, c[0x0][0x380] ;  /* 0x00007000ff0877ac */ /* 0x000e220008000a00 */
[----:B------:R-:W-:Y:S01]  /*00e0*/  IMAD R0, R3, UR6, R0 ;  /* 0x0000000603007c24 */ /* 0x000fe2000f8e0200 */
[----:B------:R-:W1:Y:S03]  /*00f0*/  LDCU.64 UR4, c[0x0][0x358] ;  /* 0x00006b00ff0477ac */ /* 0x000e660008000a00 */
[----:B------:R-:W-:-:S05]  /*0100*/  IMAD R3, R0, 0x3, RZ ;  /* 0x0000000300037824 */ /* 0x000fca00078e02ff */
[----:B0-----:R-:W-:-:S04]  /*0110*/  IADD3 R2, P0, PT, R3, UR8, RZ ;  /* 0x0000000803027c10 */ /* 0x001fc8000ff1e0ff */
[----:B------:R-:W-:Y:S01]  /*0120*/  LEA.HI.X.SX32 R3, R3, UR9, 0x1, P0 ;  /* 0x0000000903037c11 */ /* 0x000fe200080f0eff */
[----:B------:R-:W0:Y:S04]  /*0130*/  LDCU.64 UR8, c[0x0][0x390] ;  /* 0x00007200ff0877ac */ /* 0x000e280008000a00 */
[----:B-1----:R-:W2:Y:S04]  /*0140*/  LDG.E.U8 R5, desc[UR4][R2.64+0x1] ;  /* 0x0000010402057981 */ /* 0x002ea8000c1e1100 */
[----:B------:R-:W3:Y:S04]  /*0150*/  LDG.E.U8 R4, desc[UR4][R2.64] ;  /* 0x0000000402047981 */ /* 0x000ee8000c1e1100 */
[----:B------:R-:W4:Y:S01]  /*0160*/  LDG.E.U8 R6, desc[UR4][R2.64+0x2] ;  /* 0x0000020402067981 */ /* 0x000f22000c1e1100 */
[----:B--2---:R-:W-:-:S02]  /*0170*/  I2FP.F32.U32 R5, R5 ;  /* 0x0000000500057245 */ /* 0x004fc40000201000 */
[----:B---3--:R-:W-:-:S03]  /*0180*/  I2FP.F32.U32 R4, R4 ;  /* 0x0000000400047245 */ /* 0x008fc60000201000 */
[----:B------:R-:W-:Y:S01]  /*0190*/  FMUL R5, R5, 0.58700001239776611328 ;  /* 0x3f1645a205057820 */ /* 0x000fe20000400000 */
[----:B----4-:R-:W-:-:S03]  /*01a0*/  I2FP.F32.U32 R7, R6 ;  /* 0x0000000600077245 */ /* 0x010fc60000201000 */
[----:B------:R-:W-:-:S04]  /*01b0*/  FFMA R4, R4, 0.29899999499320983887, R5 ;  /* 0x3e99168704047823 */ /* 0x000fc80000000005 */
[----:B------:R-:W-:Y:S01]  /*01c0*/  FFMA R7, R7, 0.11400000005960464478, R4 ;  /* 0x3de978d507077823 */ /* 0x000fe20000000004 */
[----:B0-----:R-:W-:-:S04]  /*01d0*/  IADD3 R4, P0, PT, R0, UR8, RZ ;  /* 0x0000000800047c10 */ /* 0x001fc8000ff1e0ff */
[----:B------:R-:W-:Y:S01]  /*01e0*/  LEA.HI.X.SX32 R5, R0, UR9, 0x1, P0 ;  /* 0x0000000900057c11 */ /* 0x000fe200080f0eff */
[----:B------:R-:W0:Y:S04]  /*01f0*/  F2I.U32.TRUNC.NTZ R7, R7 ;  /* 0x0000000700077305 */ /* 0x000e28000020f000 */
[----:B0-----:R-:W-:Y:S01]  /*0200*/  STG.E.U8 desc[UR4][R4.64], R7 ;  /* 0x0000000704007986 */ /* 0x001fe2000c101104 */
[----:B------:R-:W-:Y:S05]  /*0210*/  EXIT ;  /* 0x000000000000794d */ /* 0x000fea0003800000 */
.L_x_13:
        /* <DEDUP_REMOVED lines=14> */
.L_x_18:


//--------------------- .nv.shared.reserved.0     --------------------------
	.section	.nv.shared.reserved.0,"aw",@nobits
	.weak		__nv_reservedSMEM_offset_0_alias
	.size		__nv_reservedSMEM_offset_0_alias, 0, 64
	.other		__nv_reservedSMEM_offset_0_alias,@"STO_CUDA_RESERVED_SHARED STV_DEFAULT"
__nv_reservedSMEM_offset_0_alias:
	.zero		0
	.zero		64


//--------------------- .nv.global                --------------------------
	.section	.nv.global,"aw",@nobits
	.align	4
.nv.global:
	.type		d_min,@object
	.size		d_min,(.L_0 - d_min)
d_min:
	.zero		4
.L_0:


//--------------------- .nv.constant0._Z16removeSeamKernelPhiiPiS_ --------------------------
	.section	.nv.constant0._Z16removeSeamKernelPhiiPiS_,"a",@progbits
	.sectionflags	@""
	.align	4
.nv.constant0._Z16removeSeamKernelPhiiPiS_:
	.zero		928


//--------------------- .nv.constant0._Z14findSeamKernelPiS_S_ii --------------------------
	.section	.nv.constant0._Z14findSeamKernelPiS_S_ii,"a",@progbits
	.sectionflags	@""
	.align	4
.nv.constant0._Z14findSeamKernelPiS_S_ii:
	.zero		928


//--------------------- .nv.constant0._Z25calculateSeamEnergyKernelPiiiS_ --------------------------
	.section	.nv.constant0._Z25calculateSeamEnergyKernelPiiiS_,"a",@progbits
	.sectionflags	@""
	.align	4
.nv.constant0._Z25calculateSeamEnergyKernelPiiiS_:
	.zero		920


//--------------------- .nv.constant0._Z19edgeDetectionKernelPhiiPiS0_iS0_ --------------------------
	.section	.nv.constant0._Z19edgeDetectionKernelPhiiPiS0_iS0_,"a",@progbits
	.sectionflags	@""
	.align	4
.nv.constant0._Z19edgeDetectionKernelPhiiPiS0_iS0_:
	.zero		944


//--------------------- .nv.constant0._Z21convertRgb2GrayKernelPhiiS_ --------------------------
	.section	.nv.constant0._Z21convertRgb2GrayKernelPhiiS_,"a",@progbits
	.sectionflags	@""
	.align	4
.nv.constant0._Z21convertRgb2GrayKernelPhiiS_:
	.zero		920


//--------------------- SYMBOLS --------------------------

	.type		.nv.reservedSmem.offset0,@object
	.size		.nv.reservedSmem.offset0,0x4
